	.target	sm_100a

	.elftype	@"ET_EXEC"


//--------------------- .note.nv.tkinfo           --------------------------
	.section	.note.nv.tkinfo,"",@"SHT_NOTE"
	.sectionflags	@"SHF_NOTE_NV_TKINFO"
	.tkinfo
        /*0018*/ 	.word	0x00000002
        /*0030*/ 	.string	""
        /*0030*/ 	.string	"ptxas"
        /*0030*/ 	.string	"Cuda compilation tools, release 13.0, V13.0.88"
        /*0030*/ 	.string	"Build cuda_13.0.r13.0/compiler.36424714_0"
        /*0030*/ 	.string	"-arch sm_100a -m 64 "



//--------------------- .note.nv.cuinfo           --------------------------
	.section	.note.nv.cuinfo,"",@"SHT_NOTE"
	.sectionflags	@"SHF_NOTE_NV_CUINFO"
        /*0018*/ 	.short	0x0002
        /*001a*/ 	.short	0x0064
        /*001c*/ 	.short	0x0082
	.zero		2


//--------------------- .nv.info                  --------------------------
	.section	.nv.info,"",@"SHT_CUDA_INFO"
	.align	4


	//----- nvinfo : EIATTR_REGCOUNT
	.align		4
        /*0000*/ 	.byte	0x04, 0x2f
        /*0002*/ 	.short	(.L_19 - .L_18)
	.align		4
.L_18:
        /*0004*/ 	.word	index@(_ZN7cutlass13device_kernelINS_4gemm6kernel13GemmUniversalIN4cute5tupleIJiiiiEEENS1_10collective13CollectiveMmaINS1_35MainloopSm100TmaUmmaWarpSpecializedILi22ELi2ELi4ENS5_IJNS4_1CILi1EEESB_SB_EEEEENS5_IJNSA_ILi128EEENSA_ILi112EEENSA_ILi16EEEEEENS_6half_tENS5_IJlSB_lEEESI_SJ_NS4_8TiledMMAINS4_8MMA_AtomIJNS4_20SM100_MMA_F16BF16_SSISI_SI_fLi128ELi112ELNS4_4UMMA5MajorE0ELSO_0ELNSN_7ScaleInE0ELSP_0EEEEEENS4_6LayoutISC_NS5_IJNSA_ILi0EEEST_ST_EEEEENS5_IJNS4_10UnderscoreESW_SW_EEEEENS4_13SM90_TMA_LOADENS4_14ComposedLayoutINS4_7SwizzleILi1ELi4ELi3EEENS4_18smem_ptr_flag_bitsILi16EEENSS_INS5_IJNSA_ILi8EEESG_EEENS5_IJSG_SB_EEEEEEEvNS4_8identityESZ_S19_vS1A_EENS_8epilogue10collective18CollectiveEpilogueINS1C_23Sm100TmaWarpSpecializedILi2ELi1ELi112ELb1ELb0EEEJSH_NS5_IJNSS_ISE_SB_EENSS_ISF_SB_EEEEESI_SJ_SI_SJ_NS1C_6fusion15FusionCallbacksIS1G_NS1K_17LinearCombinationISI_fSI_fLNS_15FloatRoundStyleE2EEESH_S1J_JEEENS4_5SM1004TMEM4LOAD26SM100_TMEM_LOAD_32dp32b16xESZ_S19_NS4_39AutoVectorizingCopyWithAssumedAlignmentILi128EEENS4_14SM90_TMA_STOREES19_S1V_S1V_EEEvvEEEEvNT_6ParamsE)
        /*0008*/ 	.word	0x000000f7


	//----- nvinfo : EIATTR_FRAME_SIZE
	.align		4
.L_19:
        /*000c*/ 	.byte	0x04, 0x11
        /*000e*/ 	.short	(.L_21 - .L_20)
	.align		4
.L_20:
        /*0010*/ 	.word	index@($__internal_2_$__cuda_sm10x_tcgen05_guardrail_trap_unallocated_columns_being_dealloced)
        /*0014*/ 	.word	0x00000000


	//----- nvinfo : EIATTR_FRAME_SIZE
	.align		4
.L_21:
        /*0018*/ 	.byte	0x04, 0x11
        /*001a*/ 	.short	(.L_23 - .L_22)
	.align		4
.L_22:
        /*001c*/ 	.word	index@($__internal_1_$__cuda_sm10x_tcgen05_guardrail_trap_phase_invalid_during_alloc)
        /*0020*/ 	.word	0x00000000


	//----- nvinfo : EIATTR_FRAME_SIZE
	.align		4
.L_23:
        /*0024*/ 	.byte	0x04, 0x11
        /*0026*/ 	.short	(.L_25 - .L_24)
	.align		4
.L_24:
        /*0028*/ 	.word	index@($__internal_0_$__cuda_sm10x_tcgen05_guardrail_trap_col_being_dealloced_not_returned_by_alloc)
        /*002c*/ 	.word	0x00000000


	//----- nvinfo : EIATTR_FRAME_SIZE
	.align		4
.L_25:
        /*0030*/ 	.byte	0x04, 0x11
        /*0032*/ 	.short	(.L_27 - .L_26)
	.align		4
.L_26:
        /*0034*/ 	.word	index@(_ZN7cutlass13device_kernelINS_4gemm6kernel13GemmUniversalIN4cute5tupleIJiiiiEEENS1_10collective13CollectiveMmaINS1_35MainloopSm100TmaUmmaWarpSpecializedILi22ELi2ELi4ENS5_IJNS4_1CILi1EEESB_SB_EEEEENS5_IJNSA_ILi128EEENSA_ILi112EEENSA_ILi16EEEEEENS_6half_tENS5_IJlSB_lEEESI_SJ_NS4_8TiledMMAINS4_8MMA_AtomIJNS4_20SM100_MMA_F16BF16_SSISI_SI_fLi128ELi112ELNS4_4UMMA5MajorE0ELSO_0ELNSN_7ScaleInE0ELSP_0EEEEEENS4_6LayoutISC_NS5_IJNSA_ILi0EEEST_ST_EEEEENS5_IJNS4_10UnderscoreESW_SW_EEEEENS4_13SM90_TMA_LOADENS4_14ComposedLayoutINS4_7SwizzleILi1ELi4ELi3EEENS4_18smem_ptr_flag_bitsILi16EEENSS_INS5_IJNSA_ILi8EEESG_EEENS5_IJSG_SB_EEEEEEEvNS4_8identityESZ_S19_vS1A_EENS_8epilogue10collective18CollectiveEpilogueINS1C_23Sm100TmaWarpSpecializedILi2ELi1ELi112ELb1ELb0EEEJSH_NS5_IJNSS_ISE_SB_EENSS_ISF_SB_EEEEESI_SJ_SI_SJ_NS1C_6fusion15FusionCallbacksIS1G_NS1K_17LinearCombinationISI_fSI_fLNS_15FloatRoundStyleE2EEESH_S1J_JEEENS4_5SM1004TMEM4LOAD26SM100_TMEM_LOAD_32dp32b16xESZ_S19_NS4_39AutoVectorizingCopyWithAssumedAlignmentILi128EEENS4_14SM90_TMA_STOREES19_S1V_S1V_EEEvvEEEEvNT_6ParamsE)
        /*0038*/ 	.word	0x00000000


	//----- nvinfo : EIATTR_MIN_STACK_SIZE
	.align		4
.L_27:
        /*003c*/ 	.byte	0x04, 0x12
        /*003e*/ 	.short	(.L_29 - .L_28)
	.align		4
.L_28:
        /*0040*/ 	.word	index@(_ZN7cutlass13device_kernelINS_4gemm6kernel13GemmUniversalIN4cute5tupleIJiiiiEEENS1_10collective13CollectiveMmaINS1_35MainloopSm100TmaUmmaWarpSpecializedILi22ELi2ELi4ENS5_IJNS4_1CILi1EEESB_SB_EEEEENS5_IJNSA_ILi128EEENSA_ILi112EEENSA_ILi16EEEEEENS_6half_tENS5_IJlSB_lEEESI_SJ_NS4_8TiledMMAINS4_8MMA_AtomIJNS4_20SM100_MMA_F16BF16_SSISI_SI_fLi128ELi112ELNS4_4UMMA5MajorE0ELSO_0ELNSN_7ScaleInE0ELSP_0EEEEEENS4_6LayoutISC_NS5_IJNSA_ILi0EEEST_ST_EEEEENS5_IJNS4_10UnderscoreESW_SW_EEEEENS4_13SM90_TMA_LOADENS4_14ComposedLayoutINS4_7SwizzleILi1ELi4ELi3EEENS4_18smem_ptr_flag_bitsILi16EEENSS_INS5_IJNSA_ILi8EEESG_EEENS5_IJSG_SB_EEEEEEEvNS4_8identityESZ_S19_vS1A_EENS_8epilogue10collective18CollectiveEpilogueINS1C_23Sm100TmaWarpSpecializedILi2ELi1ELi112ELb1ELb0EEEJSH_NS5_IJNSS_ISE_SB_EENSS_ISF_SB_EEEEESI_SJ_SI_SJ_NS1C_6fusion15FusionCallbacksIS1G_NS1K_17LinearCombinationISI_fSI_fLNS_15FloatRoundStyleE2EEESH_S1J_JEEENS4_5SM1004TMEM4LOAD26SM100_TMEM_LOAD_32dp32b16xESZ_S19_NS4_39AutoVectorizingCopyWithAssumedAlignmentILi128EEENS4_14SM90_TMA_STOREES19_S1V_S1V_EEEvvEEEEvNT_6ParamsE)
        /*0044*/ 	.word	0x00000000
.L_29:


//--------------------- .nv.compat                --------------------------
	.section	.nv.compat,"",@"SHT_CUDA_COMPAT_INFO"
	.align	4
        /*0000*/ 	.byte	0x02, 0x09, 0x01, 0x00, 0x02, 0x02, 0x02, 0x00, 0x02, 0x05, 0x05, 0x00, 0x03, 0x07, 0x01, 0x01
        /*0010*/ 	.byte	0x02, 0x03, 0x01, 0x00, 0x02, 0x06, 0x01, 0x00, 0x04, 0x0b, 0x08, 0x00, 0x09, 0x00, 0x00, 0x00
        /*0020*/ 	.byte	0x00, 0x00, 0x00, 0x00


//--------------------- .nv.info._ZN7cutlass13device_kernelINS_4gemm6kernel13GemmUniversalIN4cute5tupleIJiiiiEEENS1_10collective13CollectiveMmaINS1_35MainloopSm100TmaUmmaWarpSpecializedILi22ELi2ELi4ENS5_IJNS4_1CILi1EEESB_SB_EEEEENS5_IJNSA_ILi128EEENSA_ILi112EEENSA_ILi16EEEEEENS_6half_tENS5_IJlSB_lEEESI_SJ_NS4_8TiledMMAINS4_8MMA_AtomIJNS4_20SM100_MMA_F16BF16_SSISI_SI_fLi128ELi112ELNS4_4UMMA5MajorE0ELSO_0ELNSN_7ScaleInE0ELSP_0EEEEEENS4_6LayoutISC_NS5_IJNSA_ILi0EEEST_ST_EEEEENS5_IJNS4_10UnderscoreESW_SW_EEEEENS4_13SM90_TMA_LOADENS4_14ComposedLayoutINS4_7SwizzleILi1ELi4ELi3EEENS4_18smem_ptr_flag_bitsILi16EEENSS_INS5_IJNSA_ILi8EEESG_EEENS5_IJSG_SB_EEEEEEEvNS4_8identityESZ_S19_vS1A_EENS_8epilogue10collective18CollectiveEpilogueINS1C_23Sm100TmaWarpSpecializedILi2ELi1ELi112ELb1ELb0EEEJSH_NS5_IJNSS_ISE_SB_EENSS_ISF_SB_EEEEESI_SJ_SI_SJ_NS1C_6fusion15FusionCallbacksIS1G_NS1K_17LinearCombinationISI_fSI_fLNS_15FloatRoundStyleE2EEESH_S1J_JEEENS4_5SM1004TMEM4LOAD26SM100_TMEM_LOAD_32dp32b16xESZ_S19_NS4_39AutoVectorizingCopyWithAssumedAlignmentILi128EEENS4_14SM90_TMA_STOREES19_S1V_S1V_EEEvvEEEEvNT_6ParamsE --------------------------
	.section	.nv.info._ZN7cutlass13device_kernelINS_4gemm6kernel13GemmUniversalIN4cute5tupleIJiiiiEEENS1_10collective13CollectiveMmaINS1_35MainloopSm100TmaUmmaWarpSpecializedILi22ELi2ELi4ENS5_IJNS4_1CILi1EEESB_SB_EEEEENS5_IJNSA_ILi128EEENSA_ILi112EEENSA_ILi16EEEEEENS_6half_tENS5_IJlSB_lEEESI_SJ_NS4_8TiledMMAINS4_8MMA_AtomIJNS4_20SM100_MMA_F16BF16_SSISI_SI_fLi128ELi112ELNS4_4UMMA5MajorE0ELSO_0ELNSN_7ScaleInE0ELSP_0EEEEEENS4_6LayoutISC_NS5_IJNSA_ILi0EEEST_ST_EEEEENS5_IJNS4_10UnderscoreESW_SW_EEEEENS4_13SM90_TMA_LOADENS4_14ComposedLayoutINS4_7SwizzleILi1ELi4ELi3EEENS4_18smem_ptr_flag_bitsILi16EEENSS_INS5_IJNSA_ILi8EEESG_EEENS5_IJSG_SB_EEEEEEEvNS4_8identityESZ_S19_vS1A_EENS_8epilogue10collective18CollectiveEpilogueINS1C_23Sm100TmaWarpSpecializedILi2ELi1ELi112ELb1ELb0EEEJSH_NS5_IJNSS_ISE_SB_EENSS_ISF_SB_EEEEESI_SJ_SI_SJ_NS1C_6fusion15FusionCallbacksIS1G_NS1K_17LinearCombinationISI_fSI_fLNS_15FloatRoundStyleE2EEESH_S1J_JEEENS4_5SM1004TMEM4LOAD26SM100_TMEM_LOAD_32dp32b16xESZ_S19_NS4_39AutoVectorizingCopyWithAssumedAlignmentILi128EEENS4_14SM90_TMA_STOREES19_S1V_S1V_EEEvvEEEEvNT_6ParamsE,"",@"SHT_CUDA_INFO"
	.sectionflags	@""
	.align	4


	//----- nvinfo : EIATTR_CUDA_API_VERSION
	.align		4
        /*0000*/ 	.byte	0x04, 0x37
        /*0002*/ 	.short	(.L_31 - .L_30)
.L_30:
        /*0004*/ 	.word	0x00000082


	//----- nvinfo : EIATTR_KPARAM_INFO
	.align		4
.L_31:
        /*0008*/ 	.byte	0x04, 0x17
        /*000a*/ 	.short	(.L_33 - .L_32)
.L_32:
        /*000c*/ 	.word	0x00000000
        /*0010*/ 	.short	0x0000
        /*0012*/ 	.short	0x0000
        /*0014*/ 	.byte	0x00, 0xf0, 0x01, 0x20


	//----- nvinfo : EIATTR_AT_ENTRY_FRAGMENTS
	.align		4
.L_33:
        /*0018*/ 	.byte	0x04, 0x4f
        /*001a*/ 	.short	(.L_35 - .L_34)


	//   ....[0]....
.L_34:
        /*001c*/ 	.word	0x00000006


	//----- nvinfo : EIATTR_RESERVED_SMEM_USED
	.align		4
.L_35:
        /*0020*/ 	.byte	0x01, 0x41
	.zero		2


	//----- nvinfo : EIATTR_SPARSE_MMA_MASK
	.align		4
        /*0024*/ 	.byte	0x03, 0x50
        /*0026*/ 	.short	0x0000


	//----- nvinfo : EIATTR_TCGEN05_1CTA_USED
	.align		4
        /*0028*/ 	.byte	0x01, 0x51
	.zero		2


	//----- nvinfo : EIATTR_MAXREG_COUNT
	.align		4
        /*002c*/ 	.byte	0x03, 0x1b
        /*002e*/ 	.short	0x00ff


	//----- nvinfo : EIATTR_NUM_BARRIERS
	.align		4
        /*0030*/ 	.byte	0x02, 0x4c
        /*0032*/ 	.byte	0x07
	.zero		1


	//----- nvinfo : EIATTR_EXTERNS
	.align		4
        /*0034*/ 	.byte	0x04, 0x0f
        /*0036*/ 	.short	(.L_37 - .L_36)


	//   ....[0]....
	.align		4
.L_36:
        /*0038*/ 	.word	index@(__assertfail)


	//----- nvinfo : EIATTR_MERCURY_ISA_VERSION
	.align		4
.L_37:
        /*003c*/ 	.byte	0x03, 0x5f
        /*003e*/ 	.short	0x0101


	//----- nvinfo : EIATTR_INT_WARP_WIDE_INSTR_OFFSETS
	.align		4
        /*0040*/ 	.byte	0x04, 0x31
        /*0042*/ 	.short	(.L_39 - .L_38)


	//   ....[0]....
.L_38:
        /*0044*/ 	.word	0x000044f0


	//   ....[1]....
        /*0048*/ 	.word	0x00004520


	//   ....[2]....
        /*004c*/ 	.word	0x00004540


	//   ....[3]....
        /*0050*/ 	.word	0x00005140


	//   ....[4]....
        /*0054*/ 	.word	0x000051e0


	//   ....[5]....
        /*0058*/ 	.word	0x00005240


	//   ....[6]....
        /*005c*/ 	.word	0x000052a0


	//   ....[7]....
        /*0060*/ 	.word	0x000052f0


	//   ....[8]....
        /*0064*/ 	.word	0x00005310


	//   ....[9]....
        /*0068*/ 	.word	0x000053b0


	//   ....[10]....
        /*006c*/ 	.word	0x00005410


	//----- nvinfo : EIATTR_COOP_GROUP_MASK_REGIDS
	.align		4
.L_39:
        /*0070*/ 	.byte	0x04, 0x29
        /*0072*/ 	.short	(.L_41 - .L_40)


	//   ....[0]....
.L_40:
        /*0074*/ 	.word	0xffffffff


	//   ....[1]....
        /*0078*/ 	.word	0xffffffff


	//   ....[2]....
        /*007c*/ 	.word	0xffffffff


	//   ....[3]....
        /*0080*/ 	.word	0xffffffff


	//   ....[4]....
        /*0084*/ 	.word	0xffffffff


	//   ....[5]....
        /*0088*/ 	.word	0xffffffff


	//   ....[6]....
        /*008c*/ 	.word	0xffffffff


	//   ....[7]....
        /*0090*/ 	.word	0xffffffff


	//   ....[8]....
        /*0094*/ 	.word	0xffffffff


	//   ....[9]....
        /*0098*/ 	.word	0xffffffff


	//   ....[10]....
        /*009c*/ 	.word	0xffffffff


	//   ....[11]....
        /*00a0*/ 	.word	0xffffffff


	//   ....[12]....
        /*00a4*/ 	.word	0xffffffff


	//----- nvinfo : EIATTR_COOP_GROUP_INSTR_OFFSETS
	.align		4
.L_41:
        /*00a8*/ 	.byte	0x04, 0x28
        /*00aa*/ 	.short	(.L_43 - .L_42)


	//   ....[0]....
.L_42:
        /*00ac*/ 	.word	0x00000080


	//   ....[1]....
        /*00b0*/ 	.word	0x000004e0


	//   ....[2]....
        /*00b4*/ 	.word	0x000008c0


	//   ....[3]....
        /*00b8*/ 	.word	0x00000a20


	//   ....[4]....
        /*00bc*/ 	.word	0x00000b20


	//   ....[5]....
        /*00c0*/ 	.word	0x00000c90


	//   ....[6]....
        /*00c4*/ 	.word	0x00000e30


	//   ....[7]....
        /*00c8*/ 	.word	0x00001fe0


	//   ....[8]....
        /*00cc*/ 	.word	0x000038b0


	//   ....[9]....
        /*00d0*/ 	.word	0x00003ac0


	//   ....[10]....
        /*00d4*/ 	.word	0x00003af0


	//   ....[11]....
        /*00d8*/ 	.word	0x000043d0


	//   ....[12]....
        /*00dc*/ 	.word	0x00004600


	//----- nvinfo : EIATTR_VRC_CTA_INIT_COUNT
	.align		4
.L_43:
        /*00e0*/ 	.byte	0x02, 0x4a
        /*00e2*/ 	.byte	0x80
	.zero		1


	//----- nvinfo : EIATTR_SYSCALL_OFFSETS
	.align		4
        /*00e4*/ 	.byte	0x04, 0x46
        /*00e6*/ 	.short	(.L_45 - .L_44)


	//   ....[0]....
.L_44:
        /*00e8*/ 	.word	0x00005f50


	//   ....[1]....
        /*00ec*/ 	.word	0x00006040


	//   ....[2]....
        /*00f0*/ 	.word	0x00006c90


	//   ....[3]....
        /*00f4*/ 	.word	0x00006e00


	//   ....[4]....
        /*00f8*/ 	.word	0x00006f70


	//   ....[5]....
        /*00fc*/ 	.word	0x000070e0


	//   ....[6]....
        /*0100*/ 	.word	0x00007250


	//   ....[7]....
        /*0104*/ 	.word	0x000073c0


	//   ....[8]....
        /*0108*/ 	.word	0x00007530


	//----- nvinfo : EIATTR_MBARRIER_INSTR_OFFSETS
	.align		4
.L_45:
        /*010c*/ 	.byte	0x04, 0x39
        /*010e*/ 	.short	(.L_47 - .L_46)


	//   ....[0]....
.L_46:
        /*0110*/ 	.word	0x000005e0
        /*0114*/ 	.word	0x000000ff
        /*0118*/ 	.word	0x00000000
        /*011c*/ 	.short	0x0100
        /*011e*/ 	.byte	0x04
	.zero		1


	//   ....[1]....
        /*0120*/ 	.word	0x000005f0
        /*0124*/ 	.word	0x000000ff
        /*0128*/ 	.word	0x000000b0
        /*012c*/ 	.short	0x0100
        /*012e*/ 	.byte	0x04
	.zero		1


	//   ....[2]....
        /*0130*/ 	.word	0x00000600
        /*0134*/ 	.word	0x000000ff
        /*0138*/ 	.word	0x00000008
        /*013c*/ 	.short	0x0100
        /*013e*/ 	.byte	0x04
	.zero		1


	//   ....[3]....
        /*0140*/ 	.word	0x00000610
        /*0144*/ 	.word	0x000000ff
        /*0148*/ 	.word	0x000000b8
        /*014c*/ 	.short	0x0100
        /*014e*/ 	.byte	0x04
	.zero		1


	//   ....[4]....
        /*0150*/ 	.word	0x00000620
        /*0154*/ 	.word	0x000000ff
        /*0158*/ 	.word	0x00000010
        /*015c*/ 	.short	0x0100
        /*015e*/ 	.byte	0x04
	.zero		1


	//   ....[5]....
        /*0160*/ 	.word	0x00000630
        /*0164*/ 	.word	0x000000ff
        /*0168*/ 	.word	0x000000c0
        /*016c*/ 	.short	0x0100
        /*016e*/ 	.byte	0x04
	.zero		1


	//   ....[6]....
        /*0170*/ 	.word	0x00000640
        /*0174*/ 	.word	0x000000ff
        /*0178*/ 	.word	0x00000018
        /*017c*/ 	.short	0x0100
        /*017e*/ 	.byte	0x04
	.zero		1


	//   ....[7]....
        /*0180*/ 	.word	0x00000650
        /*0184*/ 	.word	0x000000ff
        /*0188*/ 	.word	0x000000c8
        /*018c*/ 	.short	0x0100
        /*018e*/ 	.byte	0x04
	.zero		1


	//   ....[8]....
        /*0190*/ 	.word	0x00000660
        /*0194*/ 	.word	0x000000ff
        /*0198*/ 	.word	0x00000020
        /*019c*/ 	.short	0x0100
        /*019e*/ 	.byte	0x04
	.zero		1


	//   ....[9]....
        /*01a0*/ 	.word	0x00000670
        /*01a4*/ 	.word	0x000000ff
        /*01a8*/ 	.word	0x000000d0
        /*01ac*/ 	.short	0x0100
        /*01ae*/ 	.byte	0x04
	.zero		1


	//   ....[10]....
        /*01b0*/ 	.word	0x00000680
        /*01b4*/ 	.word	0x000000ff
        /*01b8*/ 	.word	0x00000028
        /*01bc*/ 	.short	0x0100
        /*01be*/ 	.byte	0x04
	.zero		1


	//   ....[11]....
        /*01c0*/ 	.word	0x00000690
        /*01c4*/ 	.word	0x000000ff
        /*01c8*/ 	.word	0x000000d8
        /*01cc*/ 	.short	0x0100
        /*01ce*/ 	.byte	0x04
	.zero		1


	//   ....[12]....
        /*01d0*/ 	.word	0x000006a0
        /*01d4*/ 	.word	0x000000ff
        /*01d8*/ 	.word	0x00000030
        /*01dc*/ 	.short	0x0100
        /*01de*/ 	.byte	0x04
	.zero		1


	//   ....[13]....
        /*01e0*/ 	.word	0x000006b0
        /*01e4*/ 	.word	0x000000ff
        /*01e8*/ 	.word	0x000000e0
        /*01ec*/ 	.short	0x0100
        /*01ee*/ 	.byte	0x04
	.zero		1


	//   ....[14]....
        /*01f0*/ 	.word	0x000006c0
        /*01f4*/ 	.word	0x000000ff
        /*01f8*/ 	.word	0x00000038
        /*01fc*/ 	.short	0x0100
        /*01fe*/ 	.byte	0x04
	.zero		1


	//   ....[15]....
        /*0200*/ 	.word	0x000006d0
        /*0204*/ 	.word	0x000000ff
        /*0208*/ 	.word	0x000000e8
        /*020c*/ 	.short	0x0100
        /*020e*/ 	.byte	0x04
	.zero		1


	//   ....[16]....
        /*0210*/ 	.word	0x000006e0
        /*0214*/ 	.word	0x000000ff
        /*0218*/ 	.word	0x00000040
        /*021c*/ 	.short	0x0100
        /*021e*/ 	.byte	0x04
	.zero		1


	//   ....[17]....
        /*0220*/ 	.word	0x000006f0
        /*0224*/ 	.word	0x000000ff
        /*0228*/ 	.word	0x000000f0
        /*022c*/ 	.short	0x0100
        /*022e*/ 	.byte	0x04
	.zero		1


	//   ....[18]....
        /*0230*/ 	.word	0x00000700
        /*0234*/ 	.word	0x000000ff
        /*0238*/ 	.word	0x00000048
        /*023c*/ 	.short	0x0100
        /*023e*/ 	.byte	0x04
	.zero		1


	//   ....[19]....
        /*0240*/ 	.word	0x00000710
        /*0244*/ 	.word	0x000000ff
        /*0248*/ 	.word	0x000000f8
        /*024c*/ 	.short	0x0100
        /*024e*/ 	.byte	0x04
	.zero		1


	//   ....[20]....
        /*0250*/ 	.word	0x00000720
        /*0254*/ 	.word	0x000000ff
        /*0258*/ 	.word	0x00000050
        /*025c*/ 	.short	0x0100
        /*025e*/ 	.byte	0x04
	.zero		1


	//   ....[21]....
        /*0260*/ 	.word	0x00000730
        /*0264*/ 	.word	0x000000ff
        /*0268*/ 	.word	0x00000100
        /*026c*/ 	.short	0x0100
        /*026e*/ 	.byte	0x04
	.zero		1


	//   ....[22]....
        /*0270*/ 	.word	0x00000740
        /*0274*/ 	.word	0x000000ff
        /*0278*/ 	.word	0x00000058
        /*027c*/ 	.short	0x0100
        /*027e*/ 	.byte	0x04
	.zero		1


	//   ....[23]....
        /*0280*/ 	.word	0x00000750
        /*0284*/ 	.word	0x000000ff
        /*0288*/ 	.word	0x00000108
        /*028c*/ 	.short	0x0100
        /*028e*/ 	.byte	0x04
	.zero		1


	//   ....[24]....
        /*0290*/ 	.word	0x00000760
        /*0294*/ 	.word	0x000000ff
        /*0298*/ 	.word	0x00000060
        /*029c*/ 	.short	0x0100
        /*029e*/ 	.byte	0x04
	.zero		1


	//   ....[25]....
        /*02a0*/ 	.word	0x00000770
        /*02a4*/ 	.word	0x000000ff
        /*02a8*/ 	.word	0x00000110
        /*02ac*/ 	.short	0x0100
        /*02ae*/ 	.byte	0x04
	.zero		1


	//   ....[26]....
        /*02b0*/ 	.word	0x00000780
        /*02b4*/ 	.word	0x000000ff
        /*02b8*/ 	.word	0x00000068
        /*02bc*/ 	.short	0x0100
        /*02be*/ 	.byte	0x04
	.zero		1


	//   ....[27]....
        /*02c0*/ 	.word	0x00000790
        /*02c4*/ 	.word	0x000000ff
        /*02c8*/ 	.word	0x00000118
        /*02cc*/ 	.short	0x0100
        /*02ce*/ 	.byte	0x04
	.zero		1


	//   ....[28]....
        /*02d0*/ 	.word	0x000007a0
        /*02d4*/ 	.word	0x000000ff
        /*02d8*/ 	.word	0x00000070
        /*02dc*/ 	.short	0x0100
        /*02de*/ 	.byte	0x04
	.zero		1


	//   ....[29]....
        /*02e0*/ 	.word	0x000007b0
        /*02e4*/ 	.word	0x000000ff
        /*02e8*/ 	.word	0x00000120
        /*02ec*/ 	.short	0x0100
        /*02ee*/ 	.byte	0x04
	.zero		1


	//   ....[30]....
        /*02f0*/ 	.word	0x000007c0
        /*02f4*/ 	.word	0x000000ff
        /*02f8*/ 	.word	0x00000078
        /*02fc*/ 	.short	0x0100
        /*02fe*/ 	.byte	0x04
	.zero		1


	//   ....[31]....
        /*0300*/ 	.word	0x000007d0
        /*0304*/ 	.word	0x000000ff
        /*0308*/ 	.word	0x00000128
        /*030c*/ 	.short	0x0100
        /*030e*/ 	.byte	0x04
	.zero		1


	//   ....[32]....
        /*0310*/ 	.word	0x000007e0
        /*0314*/ 	.word	0x000000ff
        /*0318*/ 	.word	0x00000080
        /*031c*/ 	.short	0x0100
        /*031e*/ 	.byte	0x04
	.zero		1


	//   ....[33]....
        /*0320*/ 	.word	0x000007f0
        /*0324*/ 	.word	0x000000ff
        /*0328*/ 	.word	0x00000130
        /*032c*/ 	.short	0x0100
        /*032e*/ 	.byte	0x04
	.zero		1


	//   ....[34]....
        /*0330*/ 	.word	0x00000800
        /*0334*/ 	.word	0x000000ff
        /*0338*/ 	.word	0x00000088
        /*033c*/ 	.short	0x0100
        /*033e*/ 	.byte	0x04
	.zero		1


	//   ....[35]....
        /*0340*/ 	.word	0x00000810
        /*0344*/ 	.word	0x000000ff
        /*0348*/ 	.word	0x00000138
        /*034c*/ 	.short	0x0100
        /*034e*/ 	.byte	0x04
	.zero		1


	//   ....[36]....
        /*0350*/ 	.word	0x00000820
        /*0354*/ 	.word	0x000000ff
        /*0358*/ 	.word	0x00000090
        /*035c*/ 	.short	0x0100
        /*035e*/ 	.byte	0x04
	.zero		1


	//   ....[37]....
        /*0360*/ 	.word	0x00000830
        /*0364*/ 	.word	0x000000ff
        /*0368*/ 	.word	0x00000140
        /*036c*/ 	.short	0x0100
        /*036e*/ 	.byte	0x04
	.zero		1


	//   ....[38]....
        /*0370*/ 	.word	0x00000840
        /*0374*/ 	.word	0x000000ff
        /*0378*/ 	.word	0x00000098
        /*037c*/ 	.short	0x0100
        /*037e*/ 	.byte	0x04
	.zero		1


	//   ....[39]....
        /*0380*/ 	.word	0x00000850
        /*0384*/ 	.word	0x000000ff
        /*0388*/ 	.word	0x00000148
        /*038c*/ 	.short	0x0100
        /*038e*/ 	.byte	0x04
	.zero		1


	//   ....[40]....
        /*0390*/ 	.word	0x00000860
        /*0394*/ 	.word	0x000000ff
        /*0398*/ 	.word	0x000000a0
        /*039c*/ 	.short	0x0100
        /*039e*/ 	.byte	0x04
	.zero		1


	//   ....[41]....
        /*03a0*/ 	.word	0x00000870
        /*03a4*/ 	.word	0x000000ff
        /*03a8*/ 	.word	0x00000150
        /*03ac*/ 	.short	0x0100
        /*03ae*/ 	.byte	0x04
	.zero		1


	//   ....[42]....
        /*03b0*/ 	.word	0x00000880
        /*03b4*/ 	.word	0x000000ff
        /*03b8*/ 	.word	0x000000a8
        /*03bc*/ 	.short	0x0100
        /*03be*/ 	.byte	0x04
	.zero		1


	//   ....[43]....
        /*03c0*/ 	.word	0x00000890
        /*03c4*/ 	.word	0x000000ff
        /*03c8*/ 	.word	0x00000158
        /*03cc*/ 	.short	0x0100
        /*03ce*/ 	.byte	0x04
	.zero		1


	//   ....[44]....
        /*03d0*/ 	.word	0x000009d0
        /*03d4*/ 	.word	0x000000ff
        /*03d8*/ 	.word	0x00000160
        /*03dc*/ 	.short	0x0100
        /*03de*/ 	.byte	0x04
	.zero		1


	//   ....[45]....
        /*03e0*/ 	.word	0x000009e0
        /*03e4*/ 	.word	0x000000ff
        /*03e8*/ 	.word	0x00000170
        /*03ec*/ 	.short	0x0100
        /*03ee*/ 	.byte	0x04
	.zero		1


	//   ....[46]....
        /*03f0*/ 	.word	0x000009f0
        /*03f4*/ 	.word	0x000000ff
        /*03f8*/ 	.word	0x00000168
        /*03fc*/ 	.short	0x0100
        /*03fe*/ 	.byte	0x04
	.zero		1


	//   ....[47]....
        /*0400*/ 	.word	0x00000a00
        /*0404*/ 	.word	0x000000ff
        /*0408*/ 	.word	0x00000178
        /*040c*/ 	.short	0x0100
        /*040e*/ 	.byte	0x04
	.zero		1


	//   ....[48]....
        /*0410*/ 	.word	0x00000af0
        /*0414*/ 	.word	0x000000ff
        /*0418*/ 	.word	0x00000180
        /*041c*/ 	.short	0x0100
        /*041e*/ 	.byte	0x06
	.zero		1


	//   ....[49]....
        /*0420*/ 	.word	0x00000b00
        /*0424*/ 	.word	0x000000ff
        /*0428*/ 	.word	0x00000188
        /*042c*/ 	.short	0x0100
        /*042e*/ 	.byte	0x06
	.zero		1


	//   ....[50]....
        /*0430*/ 	.word	0x00000c40
        /*0434*/ 	.word	0x000000ff
        /*0438*/ 	.word	0x00000190
        /*043c*/ 	.short	0x0100
        /*043e*/ 	.byte	0x06
	.zero		1


	//   ....[51]....
        /*0440*/ 	.word	0x00000c50
        /*0444*/ 	.word	0x000000ff
        /*0448*/ 	.word	0x000001a0
        /*044c*/ 	.short	0x0100
        /*044e*/ 	.byte	0x06
	.zero		1


	//   ....[52]....
        /*0450*/ 	.word	0x00000c60
        /*0454*/ 	.word	0x000000ff
        /*0458*/ 	.word	0x00000198
        /*045c*/ 	.short	0x0100
        /*045e*/ 	.byte	0x06
	.zero		1


	//   ....[53]....
        /*0460*/ 	.word	0x00000c70
        /*0464*/ 	.word	0x000000ff
        /*0468*/ 	.word	0x000001a8
        /*046c*/ 	.short	0x0100
        /*046e*/ 	.byte	0x06
	.zero		1


	//   ....[54]....
        /*0470*/ 	.word	0x00000da0
        /*0474*/ 	.word	0x000000ff
        /*0478*/ 	.word	0x000001b0
        /*047c*/ 	.short	0x0100
        /*047e*/ 	.byte	0x04
	.zero		1


	//   ....[55]....
        /*0480*/ 	.word	0x00000db0
        /*0484*/ 	.word	0x000000ff
        /*0488*/ 	.word	0x000001d0
        /*048c*/ 	.short	0x0100
        /*048e*/ 	.byte	0x04
	.zero		1


	//   ....[56]....
        /*0490*/ 	.word	0x00000dc0
        /*0494*/ 	.word	0x000000ff
        /*0498*/ 	.word	0x000001b8
        /*049c*/ 	.short	0x0100
        /*049e*/ 	.byte	0x04
	.zero		1


	//   ....[57]....
        /*04a0*/ 	.word	0x00000dd0
        /*04a4*/ 	.word	0x000000ff
        /*04a8*/ 	.word	0x000001d8
        /*04ac*/ 	.short	0x0100
        /*04ae*/ 	.byte	0x04
	.zero		1


	//   ....[58]....
        /*04b0*/ 	.word	0x00000de0
        /*04b4*/ 	.word	0x000000ff
        /*04b8*/ 	.word	0x000001c0
        /*04bc*/ 	.short	0x0100
        /*04be*/ 	.byte	0x04
	.zero		1


	//   ....[59]....
        /*04c0*/ 	.word	0x00000df0
        /*04c4*/ 	.word	0x000000ff
        /*04c8*/ 	.word	0x000001e0
        /*04cc*/ 	.short	0x0100
        /*04ce*/ 	.byte	0x04
	.zero		1


	//   ....[60]....
        /*04d0*/ 	.word	0x00000e00
        /*04d4*/ 	.word	0x000000ff
        /*04d8*/ 	.word	0x000001c8
        /*04dc*/ 	.short	0x0100
        /*04de*/ 	.byte	0x04
	.zero		1


	//   ....[61]....
        /*04e0*/ 	.word	0x00000e10
        /*04e4*/ 	.word	0x000000ff
        /*04e8*/ 	.word	0x000001e8
        /*04ec*/ 	.short	0x0100
        /*04ee*/ 	.byte	0x04
	.zero		1


	//   ....[62]....
        /*04f0*/ 	.word	0x00000f20
        /*04f4*/ 	.word	0x000000ff
        /*04f8*/ 	.word	0x000001f0
        /*04fc*/ 	.short	0x0100
        /*04fe*/ 	.byte	0x04
	.zero		1


	//   ....[63]....
        /*0500*/ 	.word	0x00000f30
        /*0504*/ 	.word	0x000000ff
        /*0508*/ 	.word	0x00000200
        /*050c*/ 	.short	0x0100
        /*050e*/ 	.byte	0x04
	.zero		1


	//   ....[64]....
        /*0510*/ 	.word	0x00000f40
        /*0514*/ 	.word	0x000000ff
        /*0518*/ 	.word	0x000001f8
        /*051c*/ 	.short	0x0100
        /*051e*/ 	.byte	0x04
	.zero		1


	//   ....[65]....
        /*0520*/ 	.word	0x00000f50
        /*0524*/ 	.word	0x000000ff
        /*0528*/ 	.word	0x00000208
        /*052c*/ 	.short	0x0100
        /*052e*/ 	.byte	0x04
	.zero		1


	//   ....[66]....
        /*0530*/ 	.word	0x00001900
        /*0534*/ 	.word	0x00000000
        /*0538*/ 	.word	0x00000200
        /*053c*/ 	.short	0x010a
        /*053e*/ 	.byte	0xff
	.zero		1


	//   ....[67]....
        /*0540*/ 	.word	0x00001930
        /*0544*/ 	.word	0x00000000
        /*0548*/ 	.word	0x000001f0
        /*054c*/ 	.short	0x0101
        /*054e*/ 	.byte	0xff
	.zero		1


	//   ....[68]....
        /*0550*/ 	.word	0x00001a00
        /*0554*/ 	.word	0x000000ff
        /*0558*/ 	.word	0x000000b0
        /*055c*/ 	.short	0x010a
        /*055e*/ 	.byte	0x05
	.zero		1


	//   ....[69]....
        /*0560*/ 	.word	0x00001a80
        /*0564*/ 	.word	0x000000ff
        /*0568*/ 	.word	0x000000b0
        /*056c*/ 	.short	0x010a
        /*056e*/ 	.byte	0x21
	.zero		1


	//   ....[70]....
        /*0570*/ 	.word	0x00001bd0
        /*0574*/ 	.word	0x000000ff
        /*0578*/ 	.word	0x000000b0
        /*057c*/ 	.short	0x010a
        /*057e*/ 	.byte	0x08
	.zero		1


	//   ....[71]....
        /*0580*/ 	.word	0x00001ce0
        /*0584*/ 	.word	0x000000ff
        /*0588*/ 	.word	0x00000188
        /*058c*/ 	.short	0x0101
        /*058e*/ 	.byte	0x04
	.zero		1


	//   ....[72]....
        /*0590*/ 	.word	0x00001d00
        /*0594*/ 	.word	0x000000ff
        /*0598*/ 	.word	0x000000b0
        /*059c*/ 	.short	0x010a
        /*059e*/ 	.byte	0x05
	.zero		1


	//   ....[73]....
        /*05a0*/ 	.word	0x00001d80
        /*05a4*/ 	.word	0x000000ff
        /*05a8*/ 	.word	0x000000b0
        /*05ac*/ 	.short	0x010a
        /*05ae*/ 	.byte	0x11
	.zero		1


	//   ....[74]....
        /*05b0*/ 	.word	0x00001ed0
        /*05b4*/ 	.word	0x000000ff
        /*05b8*/ 	.word	0x000000b0
        /*05bc*/ 	.short	0x010a
        /*05be*/ 	.byte	0x07
	.zero		1


	//   ....[75]....
        /*05c0*/ 	.word	0x00002010
        /*05c4*/ 	.word	0x00000003
        /*05c8*/ 	.word	0x00000190
        /*05cc*/ 	.short	0x010a
        /*05ce*/ 	.byte	0xff
	.zero		1


	//   ....[76]....
        /*05d0*/ 	.word	0x00002160
        /*05d4*/ 	.word	0x00000000
        /*05d8*/ 	.word	0x00000000
        /*05dc*/ 	.short	0x0101
        /*05de*/ 	.byte	0xff
	.zero		1


	//   ....[77]....
        /*05e0*/ 	.word	0x00002700
        /*05e4*/ 	.word	0x000000ff
        /*05e8*/ 	.word	0x00000000
        /*05ec*/ 	.short	0x010a
        /*05ee*/ 	.byte	0x04
	.zero		1


	//   ....[78]....
        /*05f0*/ 	.word	0x00002790
        /*05f4*/ 	.word	0x000000ff
        /*05f8*/ 	.word	0x00000000
        /*05fc*/ 	.short	0x010a
        /*05fe*/ 	.byte	0x05
	.zero		1


	//   ....[79]....
        /*0600*/ 	.word	0x00002820
        /*0604*/ 	.word	0x000000ff
        /*0608*/ 	.word	0x00000000
        /*060c*/ 	.short	0x010a
        /*060e*/ 	.byte	0x05
	.zero		1


	//   ....[80]....
        /*0610*/ 	.word	0x000028b0
        /*0614*/ 	.word	0x000000ff
        /*0618*/ 	.word	0x00000000
        /*061c*/ 	.short	0x010a
        /*061e*/ 	.byte	0x05
	.zero		1


	//   ....[81]....
        /*0620*/ 	.word	0x00002940
        /*0624*/ 	.word	0x000000ff
        /*0628*/ 	.word	0x00000000
        /*062c*/ 	.short	0x010a
        /*062e*/ 	.byte	0x05
	.zero		1


	//   ....[82]....
        /*0630*/ 	.word	0x000029d0
        /*0634*/ 	.word	0x000000ff
        /*0638*/ 	.word	0x00000000
        /*063c*/ 	.short	0x010a
        /*063e*/ 	.byte	0x05
	.zero		1


	//   ....[83]....
        /*0640*/ 	.word	0x00002a60
        /*0644*/ 	.word	0x000000ff
        /*0648*/ 	.word	0x00000000
        /*064c*/ 	.short	0x010a
        /*064e*/ 	.byte	0x05
	.zero		1


	//   ....[84]....
        /*0650*/ 	.word	0x00002af0
        /*0654*/ 	.word	0x000000ff
        /*0658*/ 	.word	0x00000000
        /*065c*/ 	.short	0x010a
        /*065e*/ 	.byte	0x05
	.zero		1


	//   ....[85]....
        /*0660*/ 	.word	0x00002b80
        /*0664*/ 	.word	0x000000ff
        /*0668*/ 	.word	0x00000000
        /*066c*/ 	.short	0x010a
        /*066e*/ 	.byte	0x05
	.zero		1


	//   ....[86]....
        /*0670*/ 	.word	0x00002c10
        /*0674*/ 	.word	0x000000ff
        /*0678*/ 	.word	0x00000000
        /*067c*/ 	.short	0x010a
        /*067e*/ 	.byte	0x05
	.zero		1


	//   ....[87]....
        /*0680*/ 	.word	0x00002ca0
        /*0684*/ 	.word	0x000000ff
        /*0688*/ 	.word	0x00000000
        /*068c*/ 	.short	0x010a
        /*068e*/ 	.byte	0x05
	.zero		1


	//   ....[88]....
        /*0690*/ 	.word	0x00002d30
        /*0694*/ 	.word	0x000000ff
        /*0698*/ 	.word	0x00000000
        /*069c*/ 	.short	0x010a
        /*069e*/ 	.byte	0x05
	.zero		1


	//   ....[89]....
        /*06a0*/ 	.word	0x00002dc0
        /*06a4*/ 	.word	0x000000ff
        /*06a8*/ 	.word	0x00000000
        /*06ac*/ 	.short	0x010a
        /*06ae*/ 	.byte	0x05
	.zero		1


	//   ....[90]....
        /*06b0*/ 	.word	0x00002e50
        /*06b4*/ 	.word	0x000000ff
        /*06b8*/ 	.word	0x00000000
        /*06bc*/ 	.short	0x010a
        /*06be*/ 	.byte	0x05
	.zero		1


	//   ....[91]....
        /*06c0*/ 	.word	0x00002ee0
        /*06c4*/ 	.word	0x000000ff
        /*06c8*/ 	.word	0x00000000
        /*06cc*/ 	.short	0x010a
        /*06ce*/ 	.byte	0x05
	.zero		1


	//   ....[92]....
        /*06d0*/ 	.word	0x00002f70
        /*06d4*/ 	.word	0x000000ff
        /*06d8*/ 	.word	0x00000000
        /*06dc*/ 	.short	0x010a
        /*06de*/ 	.byte	0x05
	.zero		1


	//   ....[93]....
        /*06e0*/ 	.word	0x00003000
        /*06e4*/ 	.word	0x000000ff
        /*06e8*/ 	.word	0x00000000
        /*06ec*/ 	.short	0x010a
        /*06ee*/ 	.byte	0x05
	.zero		1


	//   ....[94]....
        /*06f0*/ 	.word	0x00003090
        /*06f4*/ 	.word	0x000000ff
        /*06f8*/ 	.word	0x00000000
        /*06fc*/ 	.short	0x010a
        /*06fe*/ 	.byte	0x05
	.zero		1


	//   ....[95]....
        /*0700*/ 	.word	0x00003120
        /*0704*/ 	.word	0x000000ff
        /*0708*/ 	.word	0x00000000
        /*070c*/ 	.short	0x010a
        /*070e*/ 	.byte	0x05
	.zero		1


	//   ....[96]....
        /*0710*/ 	.word	0x000031b0
        /*0714*/ 	.word	0x000000ff
        /*0718*/ 	.word	0x00000000
        /*071c*/ 	.short	0x010a
        /*071e*/ 	.byte	0x05
	.zero		1


	//   ....[97]....
        /*0720*/ 	.word	0x00003240
        /*0724*/ 	.word	0x000000ff
        /*0728*/ 	.word	0x00000000
        /*072c*/ 	.short	0x010a
        /*072e*/ 	.byte	0x05
	.zero		1


	//   ....[98]....
        /*0730*/ 	.word	0x000032e0
        /*0734*/ 	.word	0x00000000
        /*0738*/ 	.word	0x00000000
        /*073c*/ 	.short	0x010a
        /*073e*/ 	.byte	0xff
	.zero		1


	//   ....[99]....
        /*0740*/ 	.word	0x00003400
        /*0744*/ 	.word	0x00000002
        /*0748*/ 	.word	0x000001f0
        /*074c*/ 	.short	0x010a
        /*074e*/ 	.byte	0xff
	.zero		1


	//   ....[100]....
        /*0750*/ 	.word	0x00003470
        /*0754*/ 	.word	0x00000002
        /*0758*/ 	.word	0x00000000
        /*075c*/ 	.short	0x0101
        /*075e*/ 	.byte	0xff
	.zero		1


	//   ....[101]....
        /*0760*/ 	.word	0x00003490
        /*0764*/ 	.word	0x000000ff
        /*0768*/ 	.word	0x000001a0
        /*076c*/ 	.short	0x010a
        /*076e*/ 	.byte	0x04
	.zero		1


	//   ....[102]....
        /*0770*/ 	.word	0x000035b0
        /*0774*/ 	.word	0x00000002
        /*0778*/ 	.word	0x00000190
        /*077c*/ 	.short	0x010a
        /*077e*/ 	.byte	0xff
	.zero		1


	//   ....[103]....
        /*0780*/ 	.word	0x000036b0
        /*0784*/ 	.word	0x00000002
        /*0788*/ 	.word	0x00000000
        /*078c*/ 	.short	0x0101
        /*078e*/ 	.byte	0xff
	.zero		1


	//   ....[104]....
        /*0790*/ 	.word	0x00003740
        /*0794*/ 	.word	0x000000ff
        /*0798*/ 	.word	0x000001a0
        /*079c*/ 	.short	0x0106
        /*079e*/ 	.byte	0x04
	.zero		1


	//   ....[105]....
        /*07a0*/ 	.word	0x00003760
        /*07a4*/ 	.word	0x000000ff
        /*07a8*/ 	.word	0x000001a0
        /*07ac*/ 	.short	0x010a
        /*07ae*/ 	.byte	0x04
	.zero		1


	//   ....[106]....
        /*07b0*/ 	.word	0x000037f0
        /*07b4*/ 	.word	0x000000ff
        /*07b8*/ 	.word	0x000001a0
        /*07bc*/ 	.short	0x0106
        /*07be*/ 	.byte	0x06
	.zero		1


	//   ....[107]....
        /*07c0*/ 	.word	0x00003830
        /*07c4*/ 	.word	0x00000000
        /*07c8*/ 	.word	0x000001a0
        /*07cc*/ 	.short	0x010a
        /*07ce*/ 	.byte	0xff
	.zero		1


	//   ....[108]....
        /*07d0*/ 	.word	0x00003d10
        /*07d4*/ 	.word	0x00000000
        /*07d8*/ 	.word	0x00000190
        /*07dc*/ 	.short	0x010a
        /*07de*/ 	.byte	0xff
	.zero		1


	//   ....[109]....
        /*07e0*/ 	.word	0x00003e10
        /*07e4*/ 	.word	0x00000003
        /*07e8*/ 	.word	0x00000000
        /*07ec*/ 	.short	0x0101
        /*07ee*/ 	.byte	0xff
	.zero		1


	//   ....[110]....
        /*07f0*/ 	.word	0x00003e20
        /*07f4*/ 	.word	0x000000ff
        /*07f8*/ 	.word	0x00000000
        /*07fc*/ 	.short	0x010a
        /*07fe*/ 	.byte	0x05
	.zero		1


	//   ....[111]....
        /*0800*/ 	.word	0x00003e30
        /*0804*/ 	.word	0x000000ff
        /*0808*/ 	.word	0x000001d0
        /*080c*/ 	.short	0x010a
        /*080e*/ 	.byte	0x11
	.zero		1


	//   ....[112]....
        /*0810*/ 	.word	0x00003f10
        /*0814*/ 	.word	0x000000ff
        /*0818*/ 	.word	0x00000000
        /*081c*/ 	.short	0x010a
        /*081e*/ 	.byte	0x07
	.zero		1


	//   ....[113]....
        /*0820*/ 	.word	0x00004020
        /*0824*/ 	.word	0x000000ff
        /*0828*/ 	.word	0x00000000
        /*082c*/ 	.short	0x010a
        /*082e*/ 	.byte	0x0a
	.zero		1


	//   ....[114]....
        /*0830*/ 	.word	0x00004200
        /*0834*/ 	.word	0x000000ff
        /*0838*/ 	.word	0x00000000
        /*083c*/ 	.short	0x010a
        /*083e*/ 	.byte	0x04
	.zero		1


	//   ....[115]....
        /*0840*/ 	.word	0x00004290
        /*0844*/ 	.word	0x000000ff
        /*0848*/ 	.word	0x00000000
        /*084c*/ 	.short	0x010a
        /*084e*/ 	.byte	0x05
	.zero		1


	//   ....[116]....
        /*0850*/ 	.word	0x00004320
        /*0854*/ 	.word	0x000000ff
        /*0858*/ 	.word	0x00000000
        /*085c*/ 	.short	0x010a
        /*085e*/ 	.byte	0x05
	.zero		1


	//   ....[117]....
        /*0860*/ 	.word	0x000043b0
        /*0864*/ 	.word	0x000000ff
        /*0868*/ 	.word	0x00000000
        /*086c*/ 	.short	0x010a
        /*086e*/ 	.byte	0x04
	.zero		1


	//   ....[118]....
        /*0870*/ 	.word	0x00004880
        /*0874*/ 	.word	0x00000003
        /*0878*/ 	.word	0x00000190
        /*087c*/ 	.short	0x010a
        /*087e*/ 	.byte	0xff
	.zero		1


	//   ....[119]....
        /*0880*/ 	.word	0x000049f0
        /*0884*/ 	.word	0x00000000
        /*0888*/ 	.word	0x00000000
        /*088c*/ 	.short	0x0101
        /*088e*/ 	.byte	0xff
	.zero		1


	//   ....[120]....
        /*0890*/ 	.word	0x00004ea0
        /*0894*/ 	.word	0x000000ff
        /*0898*/ 	.word	0x00000188
        /*089c*/ 	.short	0x010a
        /*089e*/ 	.byte	0x06
	.zero		1


	//   ....[121]....
        /*08a0*/ 	.word	0x00005070
        /*08a4*/ 	.word	0x000000ff
        /*08a8*/ 	.word	0x00000170
        /*08ac*/ 	.short	0x010a
        /*08ae*/ 	.byte	0x05
	.zero		1


	//   ....[122]....
        /*08b0*/ 	.word	0x00005450
        /*08b4*/ 	.word	0x000000ff
        /*08b8*/ 	.word	0x00000160
        /*08bc*/ 	.short	0x010b
        /*08be*/ 	.byte	0x05
	.zero		1


	//   ....[123]....
        /*08c0*/ 	.word	0x00005460
        /*08c4*/ 	.word	0x000000ff
        /*08c8*/ 	.word	0x00000000
        /*08cc*/ 	.short	0x0101
        /*08ce*/ 	.byte	0x04
	.zero		1


	//   ....[124]....
        /*08d0*/ 	.word	0x000054b0
        /*08d4*/ 	.word	0x000000ff
        /*08d8*/ 	.word	0x00000000
        /*08dc*/ 	.short	0x010a
        /*08de*/ 	.byte	0x04
	.zero		1


	//   ....[125]....
        /*08e0*/ 	.word	0x00005550
        /*08e4*/ 	.word	0x00000000
        /*08e8*/ 	.word	0x00000000
        /*08ec*/ 	.short	0x010a
        /*08ee*/ 	.byte	0xff
	.zero		1


	//   ....[126]....
        /*08f0*/ 	.word	0x000057b0
        /*08f4*/ 	.word	0x000000ff
        /*08f8*/ 	.word	0x00000190
        /*08fc*/ 	.short	0x010a
        /*08fe*/ 	.byte	0x04
	.zero		1


	//   ....[127]....
        /*0900*/ 	.word	0x00005880
        /*0904*/ 	.word	0x000000ff
        /*0908*/ 	.word	0x00000000
        /*090c*/ 	.short	0x0101
        /*090e*/ 	.byte	0x04
	.zero		1


	//   ....[128]....
        /*0910*/ 	.word	0x000064b0
        /*0914*/ 	.word	0x00000000
        /*0918*/ 	.word	0x00000160
        /*091c*/ 	.short	0x010a
        /*091e*/ 	.byte	0xff
	.zero		1


	//   ....[129]....
        /*0920*/ 	.word	0x000065b0
        /*0924*/ 	.word	0x00000012
        /*0928*/ 	.word	0x000001b0
        /*092c*/ 	.short	0x010a
        /*092e*/ 	.byte	0xff
	.zero		1


	//   ....[130]....
        /*0930*/ 	.word	0x000067d0
        /*0934*/ 	.word	0x00000000
        /*0938*/ 	.word	0x00000160
        /*093c*/ 	.short	0x010a
        /*093e*/ 	.byte	0xff
	.zero		1


	//   ....[131]....
        /*0940*/ 	.word	0x00006b70
        /*0944*/ 	.word	0x00000012
        /*0948*/ 	.word	0x000001b0
        /*094c*/ 	.short	0x010a
        /*094e*/ 	.byte	0xff
	.zero		1


	//   ....[132]....
        /*0950*/ 	.word	0x00007720
        /*0954*/ 	.word	0x000000ff
        /*0958*/ 	.word	0x00000000
        /*095c*/ 	.short	0x0101
        /*095e*/ 	.byte	0x04
	.zero		1


	//   ....[133]....
        /*0960*/ 	.word	0x00009490
        /*0964*/ 	.word	0x00000000
        /*0968*/ 	.word	0x00000000
        /*096c*/ 	.short	0x0101
        /*096e*/ 	.byte	0xff
	.zero		1


	//   ....[134]....
        /*0970*/ 	.word	0x00009710
        /*0974*/ 	.word	0x00000000
        /*0978*/ 	.word	0x00000200
        /*097c*/ 	.short	0x010a
        /*097e*/ 	.byte	0xff
	.zero		1


	//   ....[135]....
        /*0980*/ 	.word	0x00009770
        /*0984*/ 	.word	0x00000000
        /*0988*/ 	.word	0x000000b0
        /*098c*/ 	.short	0x010a
        /*098e*/ 	.byte	0xff
	.zero		1


	//   ....[136]....
        /*0990*/ 	.word	0x000097d0
        /*0994*/ 	.word	0x00000000
        /*0998*/ 	.word	0x000000b0
        /*099c*/ 	.short	0x010a
        /*099e*/ 	.byte	0xff
	.zero		1


	//   ....[137]....
        /*09a0*/ 	.word	0x00009820
        /*09a4*/ 	.word	0x00000003
        /*09a8*/ 	.word	0x00000190
        /*09ac*/ 	.short	0x010a
        /*09ae*/ 	.byte	0xff
	.zero		1


	//   ....[138]....
        /*09b0*/ 	.word	0x00009880
        /*09b4*/ 	.word	0x00000000
        /*09b8*/ 	.word	0x00000000
        /*09bc*/ 	.short	0x010a
        /*09be*/ 	.byte	0xff
	.zero		1


	//   ....[139]....
        /*09c0*/ 	.word	0x000098e0
        /*09c4*/ 	.word	0x00000000
        /*09c8*/ 	.word	0x00000000
        /*09cc*/ 	.short	0x010a
        /*09ce*/ 	.byte	0xff
	.zero		1


	//   ....[140]....
        /*09d0*/ 	.word	0x00009940
        /*09d4*/ 	.word	0x00000000
        /*09d8*/ 	.word	0x00000000
        /*09dc*/ 	.short	0x010a
        /*09de*/ 	.byte	0xff
	.zero		1


	//   ....[141]....
        /*09e0*/ 	.word	0x000099a0
        /*09e4*/ 	.word	0x00000000
        /*09e8*/ 	.word	0x00000000
        /*09ec*/ 	.short	0x010a
        /*09ee*/ 	.byte	0xff
	.zero		1


	//   ....[142]....
        /*09f0*/ 	.word	0x00009a00
        /*09f4*/ 	.word	0x00000000
        /*09f8*/ 	.word	0x00000000
        /*09fc*/ 	.short	0x010a
        /*09fe*/ 	.byte	0xff
	.zero		1


	//   ....[143]....
        /*0a00*/ 	.word	0x00009a60
        /*0a04*/ 	.word	0x00000000
        /*0a08*/ 	.word	0x00000000
        /*0a0c*/ 	.short	0x010a
        /*0a0e*/ 	.byte	0xff
	.zero		1


	//   ....[144]....
        /*0a10*/ 	.word	0x00009ac0
        /*0a14*/ 	.word	0x00000000
        /*0a18*/ 	.word	0x00000000
        /*0a1c*/ 	.short	0x010a
        /*0a1e*/ 	.byte	0xff
	.zero		1


	//   ....[145]....
        /*0a20*/ 	.word	0x00009b20
        /*0a24*/ 	.word	0x00000000
        /*0a28*/ 	.word	0x00000000
        /*0a2c*/ 	.short	0x010a
        /*0a2e*/ 	.byte	0xff
	.zero		1


	//   ....[146]....
        /*0a30*/ 	.word	0x00009b80
        /*0a34*/ 	.word	0x00000000
        /*0a38*/ 	.word	0x00000000
        /*0a3c*/ 	.short	0x010a
        /*0a3e*/ 	.byte	0xff
	.zero		1


	//   ....[147]....
        /*0a40*/ 	.word	0x00009be0
        /*0a44*/ 	.word	0x00000000
        /*0a48*/ 	.word	0x00000000
        /*0a4c*/ 	.short	0x010a
        /*0a4e*/ 	.byte	0xff
	.zero		1


	//   ....[148]....
        /*0a50*/ 	.word	0x00009c40
        /*0a54*/ 	.word	0x00000000
        /*0a58*/ 	.word	0x00000000
        /*0a5c*/ 	.short	0x010a
        /*0a5e*/ 	.byte	0xff
	.zero		1


	//   ....[149]....
        /*0a60*/ 	.word	0x00009ca0
        /*0a64*/ 	.word	0x00000000
        /*0a68*/ 	.word	0x00000000
        /*0a6c*/ 	.short	0x010a
        /*0a6e*/ 	.byte	0xff
	.zero		1


	//   ....[150]....
        /*0a70*/ 	.word	0x00009d00
        /*0a74*/ 	.word	0x00000000
        /*0a78*/ 	.word	0x00000000
        /*0a7c*/ 	.short	0x010a
        /*0a7e*/ 	.byte	0xff
	.zero		1


	//   ....[151]....
        /*0a80*/ 	.word	0x00009d60
        /*0a84*/ 	.word	0x00000000
        /*0a88*/ 	.word	0x00000000
        /*0a8c*/ 	.short	0x010a
        /*0a8e*/ 	.byte	0xff
	.zero		1


	//   ....[152]....
        /*0a90*/ 	.word	0x00009dc0
        /*0a94*/ 	.word	0x00000000
        /*0a98*/ 	.word	0x00000000
        /*0a9c*/ 	.short	0x010a
        /*0a9e*/ 	.byte	0xff
	.zero		1


	//   ....[153]....
        /*0aa0*/ 	.word	0x00009e20
        /*0aa4*/ 	.word	0x00000000
        /*0aa8*/ 	.word	0x00000000
        /*0aac*/ 	.short	0x010a
        /*0aae*/ 	.byte	0xff
	.zero		1


	//   ....[154]....
        /*0ab0*/ 	.word	0x00009e80
        /*0ab4*/ 	.word	0x00000000
        /*0ab8*/ 	.word	0x00000000
        /*0abc*/ 	.short	0x010a
        /*0abe*/ 	.byte	0xff
	.zero		1


	//   ....[155]....
        /*0ac0*/ 	.word	0x00009ee0
        /*0ac4*/ 	.word	0x00000000
        /*0ac8*/ 	.word	0x00000000
        /*0acc*/ 	.short	0x010a
        /*0ace*/ 	.byte	0xff
	.zero		1


	//   ....[156]....
        /*0ad0*/ 	.word	0x00009f40
        /*0ad4*/ 	.word	0x00000000
        /*0ad8*/ 	.word	0x00000000
        /*0adc*/ 	.short	0x010a
        /*0ade*/ 	.byte	0xff
	.zero		1


	//   ....[157]....
        /*0ae0*/ 	.word	0x00009fa0
        /*0ae4*/ 	.word	0x00000000
        /*0ae8*/ 	.word	0x00000000
        /*0aec*/ 	.short	0x010a
        /*0aee*/ 	.byte	0xff
	.zero		1


	//   ....[158]....
        /*0af0*/ 	.word	0x0000a000
        /*0af4*/ 	.word	0x00000000
        /*0af8*/ 	.word	0x00000000
        /*0afc*/ 	.short	0x010a
        /*0afe*/ 	.byte	0xff
	.zero		1


	//   ....[159]....
        /*0b00*/ 	.word	0x0000a050
        /*0b04*/ 	.word	0x00000002
        /*0b08*/ 	.word	0x000001f0
        /*0b0c*/ 	.short	0x010a
        /*0b0e*/ 	.byte	0xff
	.zero		1


	//   ....[160]....
        /*0b10*/ 	.word	0x0000a0b0
        /*0b14*/ 	.word	0x00000002
        /*0b18*/ 	.word	0x000001a0
        /*0b1c*/ 	.short	0x010a
        /*0b1e*/ 	.byte	0xff
	.zero		1


	//   ....[161]....
        /*0b20*/ 	.word	0x0000a100
        /*0b24*/ 	.word	0x00000002
        /*0b28*/ 	.word	0x00000190
        /*0b2c*/ 	.short	0x010a
        /*0b2e*/ 	.byte	0xff
	.zero		1


	//   ....[162]....
        /*0b30*/ 	.word	0x0000a160
        /*0b34*/ 	.word	0x00000000
        /*0b38*/ 	.word	0x000001a0
        /*0b3c*/ 	.short	0x010a
        /*0b3e*/ 	.byte	0xff
	.zero		1


	//   ....[163]....
        /*0b40*/ 	.word	0x0000a1b0
        /*0b44*/ 	.word	0x00000000
        /*0b48*/ 	.word	0x00000190
        /*0b4c*/ 	.short	0x010a
        /*0b4e*/ 	.byte	0xff
	.zero		1


	//   ....[164]....
        /*0b50*/ 	.word	0x0000a210
        /*0b54*/ 	.word	0x00000002
        /*0b58*/ 	.word	0x000001d0
        /*0b5c*/ 	.short	0x010a
        /*0b5e*/ 	.byte	0xff
	.zero		1


	//   ....[165]....
        /*0b60*/ 	.word	0x0000a270
        /*0b64*/ 	.word	0x00000000
        /*0b68*/ 	.word	0x00000000
        /*0b6c*/ 	.short	0x010a
        /*0b6e*/ 	.byte	0xff
	.zero		1


	//   ....[166]....
        /*0b70*/ 	.word	0x0000a2d0
        /*0b74*/ 	.word	0x00000000
        /*0b78*/ 	.word	0x00000000
        /*0b7c*/ 	.short	0x010a
        /*0b7e*/ 	.byte	0xff
	.zero		1


	//   ....[167]....
        /*0b80*/ 	.word	0x0000a330
        /*0b84*/ 	.word	0x00000000
        /*0b88*/ 	.word	0x00000000
        /*0b8c*/ 	.short	0x010a
        /*0b8e*/ 	.byte	0xff
	.zero		1


	//   ....[168]....
        /*0b90*/ 	.word	0x0000a390
        /*0b94*/ 	.word	0x00000000
        /*0b98*/ 	.word	0x00000000
        /*0b9c*/ 	.short	0x010a
        /*0b9e*/ 	.byte	0xff
	.zero		1


	//   ....[169]....
        /*0ba0*/ 	.word	0x0000a3f0
        /*0ba4*/ 	.word	0x00000000
        /*0ba8*/ 	.word	0x00000000
        /*0bac*/ 	.short	0x010a
        /*0bae*/ 	.byte	0xff
	.zero		1


	//   ....[170]....
        /*0bb0*/ 	.word	0x0000a440
        /*0bb4*/ 	.word	0x00000003
        /*0bb8*/ 	.word	0x00000190
        /*0bbc*/ 	.short	0x010a
        /*0bbe*/ 	.byte	0xff
	.zero		1


	//   ....[171]....
        /*0bc0*/ 	.word	0x0000a4a0
        /*0bc4*/ 	.word	0x00000000
        /*0bc8*/ 	.word	0x00000188
        /*0bcc*/ 	.short	0x010a
        /*0bce*/ 	.byte	0xff
	.zero		1


	//   ....[172]....
        /*0bd0*/ 	.word	0x0000a500
        /*0bd4*/ 	.word	0x00000002
        /*0bd8*/ 	.word	0x00000170
        /*0bdc*/ 	.short	0x010a
        /*0bde*/ 	.byte	0xff
	.zero		1


	//   ....[173]....
        /*0be0*/ 	.word	0x0000a560
        /*0be4*/ 	.word	0x00000000
        /*0be8*/ 	.word	0x00000000
        /*0bec*/ 	.short	0x010a
        /*0bee*/ 	.byte	0xff
	.zero		1


	//   ....[174]....
        /*0bf0*/ 	.word	0x0000a5c0
        /*0bf4*/ 	.word	0x00000000
        /*0bf8*/ 	.word	0x00000190
        /*0bfc*/ 	.short	0x010a
        /*0bfe*/ 	.byte	0xff
	.zero		1


	//   ....[175]....
        /*0c00*/ 	.word	0x0000a610
        /*0c04*/ 	.word	0x00000000
        /*0c08*/ 	.word	0x00000160
        /*0c0c*/ 	.short	0x010a
        /*0c0e*/ 	.byte	0xff
	.zero		1


	//   ....[176]....
        /*0c10*/ 	.word	0x0000a660
        /*0c14*/ 	.word	0x00000012
        /*0c18*/ 	.word	0x000001b0
        /*0c1c*/ 	.short	0x010a
        /*0c1e*/ 	.byte	0xff
	.zero		1


	//----- nvinfo : EIATTR_NUM_MBARRIERS
	.align		4
.L_47:
        /*0c20*/ 	.byte	0x03, 0x38
        /*0c22*/ 	.short	0x0042


	//----- nvinfo : EIATTR_EXIT_INSTR_OFFSETS
	.align		4
        /*0c24*/ 	.byte	0x04, 0x1c
        /*0c26*/ 	.short	(.L_49 - .L_48)


	//   ....[0]....
.L_48:
        /*0c28*/ 	.word	0x00003310


	//   ....[1]....
        /*0c2c*/ 	.word	0x00003800


	//   ....[2]....
        /*0c30*/ 	.word	0x00003860


	//   ....[3]....
        /*0c34*/ 	.word	0x00004610


	//   ....[4]....
        /*0c38*/ 	.word	0x00005580


	//   ....[5]....
        /*0c3c*/ 	.word	0x000055c0


	//   ....[6]....
        /*0c40*/ 	.word	0x00009620


	//   ....[7]....
        /*0c44*/ 	.word	0x000096a0


	//   ....[8]....
        /*0c48*/ 	.word	0x000096d0


	//   ....[9]....
        /*0c4c*/ 	.word	0x00009700


	//----- nvinfo : EIATTR_MAX_THREADS
	.align		4
.L_49:
        /*0c50*/ 	.byte	0x04, 0x05
        /*0c52*/ 	.short	(.L_51 - .L_50)
.L_50:
        /*0c54*/ 	.word	0x00000100
        /*0c58*/ 	.word	0x00000001
        /*0c5c*/ 	.word	0x00000001


	//----- nvinfo : EIATTR_CRS_STACK_SIZE
	.align		4
.L_51:
        /*0c60*/ 	.byte	0x04, 0x1e
        /*0c62*/ 	.short	(.L_53 - .L_52)
.L_52:
        /*0c64*/ 	.word	0x00000000


	//----- nvinfo : EIATTR_CBANK_PARAM_SIZE
	.align		4
.L_53:
        /*0c68*/ 	.byte	0x03, 0x19
        /*0c6a*/ 	.short	0x0800


	//----- nvinfo : EIATTR_PARAM_CBANK
	.align		4
        /*0c6c*/ 	.byte	0x04, 0x0a
        /*0c6e*/ 	.short	(.L_55 - .L_54)
	.align		4
.L_54:
        /*0c70*/ 	.word	index@(.nv.constant0._ZN7cutlass13device_kernelINS_4gemm6kernel13GemmUniversalIN4cute5tupleIJiiiiEEENS1_10collective13CollectiveMmaINS1_35MainloopSm100TmaUmmaWarpSpecializedILi22ELi2ELi4ENS5_IJNS4_1CILi1EEESB_SB_EEEEENS5_IJNSA_ILi128EEENSA_ILi112EEENSA_ILi16EEEEEENS_6half_tENS5_IJlSB_lEEESI_SJ_NS4_8TiledMMAINS4_8MMA_AtomIJNS4_20SM100_MMA_F16BF16_SSISI_SI_fLi128ELi112ELNS4_4UMMA5MajorE0ELSO_0ELNSN_7ScaleInE0ELSP_0EEEEEENS4_6LayoutISC_NS5_IJNSA_ILi0EEEST_ST_EEEEENS5_IJNS4_10UnderscoreESW_SW_EEEEENS4_13SM90_TMA_LOADENS4_14ComposedLayoutINS4_7SwizzleILi1ELi4ELi3EEENS4_18smem_ptr_flag_bitsILi16EEENSS_INS5_IJNSA_ILi8EEESG_EEENS5_IJSG_SB_EEEEEEEvNS4_8identityESZ_S19_vS1A_EENS_8epilogue10collective18CollectiveEpilogueINS1C_23Sm100TmaWarpSpecializedILi2ELi1ELi112ELb1ELb0EEEJSH_NS5_IJNSS_ISE_SB_EENSS_ISF_SB_EEEEESI_SJ_SI_SJ_NS1C_6fusion15FusionCallbacksIS1G_NS1K_17LinearCombinationISI_fSI_fLNS_15FloatRoundStyleE2EEESH_S1J_JEEENS4_5SM1004TMEM4LOAD26SM100_TMEM_LOAD_32dp32b16xESZ_S19_NS4_39AutoVectorizingCopyWithAssumedAlignmentILi128EEENS4_14SM90_TMA_STOREES19_S1V_S1V_EEEvvEEEEvNT_6ParamsE)
        /*0c74*/ 	.short	0x0380
        /*0c76*/ 	.short	0x0800


	//----- nvinfo : EIATTR_SW_WAR
	.align		4
.L_55:
        /*0c78*/ 	.byte	0x04, 0x36
        /*0c7a*/ 	.short	(.L_57 - .L_56)
.L_56:
        /*0c7c*/ 	.word	0x00000008
.L_57:


//--------------------- .nv.callgraph             --------------------------
	.section	.nv.callgraph,"",@"SHT_CUDA_CALLGRAPH"
	.align	4
	.sectionentsize	8
	.align		4
        /*0000*/ 	.word	0x00000000
	.align		4
        /*0004*/ 	.word	0xffffffff
	.align		4
        /*0008*/ 	.word	index@(_ZN7cutlass13device_kernelINS_4gemm6kernel13GemmUniversalIN4cute5tupleIJiiiiEEENS1_10collective13CollectiveMmaINS1_35MainloopSm100TmaUmmaWarpSpecializedILi22ELi2ELi4ENS5_IJNS4_1CILi1EEESB_SB_EEEEENS5_IJNSA_ILi128EEENSA_ILi112EEENSA_ILi16EEEEEENS_6half_tENS5_IJlSB_lEEESI_SJ_NS4_8TiledMMAINS4_8MMA_AtomIJNS4_20SM100_MMA_F16BF16_SSISI_SI_fLi128ELi112ELNS4_4UMMA5MajorE0ELSO_0ELNSN_7ScaleInE0ELSP_0EEEEEENS4_6LayoutISC_NS5_IJNSA_ILi0EEEST_ST_EEEEENS5_IJNS4_10UnderscoreESW_SW_EEEEENS4_13SM90_TMA_LOADENS4_14ComposedLayoutINS4_7SwizzleILi1ELi4ELi3EEENS4_18smem_ptr_flag_bitsILi16EEENSS_INS5_IJNSA_ILi8EEESG_EEENS5_IJSG_SB_EEEEEEEvNS4_8identityESZ_S19_vS1A_EENS_8epilogue10collective18CollectiveEpilogueINS1C_23Sm100TmaWarpSpecializedILi2ELi1ELi112ELb1ELb0EEEJSH_NS5_IJNSS_ISE_SB_EENSS_ISF_SB_EEEEESI_SJ_SI_SJ_NS1C_6fusion15FusionCallbacksIS1G_NS1K_17LinearCombinationISI_fSI_fLNS_15FloatRoundStyleE2EEESH_S1J_JEEENS4_5SM1004TMEM4LOAD26SM100_TMEM_LOAD_32dp32b16xESZ_S19_NS4_39AutoVectorizingCopyWithAssumedAlignmentILi128EEENS4_14SM90_TMA_STOREES19_S1V_S1V_EEEvvEEEEvNT_6ParamsE)
	.align		4
        /*000c*/ 	.word	index@(__assertfail)
	.align		4
        /*0010*/ 	.word	0x00000000
	.align		4
        /*0014*/ 	.word	0xfffffffe
	.align		4
        /*0018*/ 	.word	0x00000000
	.align		4
        /*001c*/ 	.word	0xfffffffd
	.align		4
        /*0020*/ 	.word	0x00000000
	.align		4
        /*0024*/ 	.word	0xfffffffc


//--------------------- .nv.constant4             --------------------------
	.section	.nv.constant4,"a",@progbits
	.align	8
	.align		8
.nv.constant4:
        /*0000*/ 	.dword	__assertfail
	.align		8
        /*0008*/ 	.dword	__unnamed_1
	.align		8
        /*0010*/ 	.dword	__unnamed_2
	.align		8
        /*0018*/ 	.dword	_ZN40_INTERNAL_df5355d1_4_k_cu_ce918101_118344cuda3std3__45__cpo5beginE
	.align		8
        /*0020*/ 	.dword	_ZN40_INTERNAL_df5355d1_4_k_cu_ce918101_118344cuda3std3__45__cpo3endE
	.align		8
        /*0028*/ 	.dword	_ZN40_INTERNAL_df5355d1_4_k_cu_ce918101_118344cuda3std3__45__cpo6cbeginE
	.align		8
        /*0030*/ 	.dword	_ZN40_INTERNAL_df5355d1_4_k_cu_ce918101_118344cuda3std3__45__cpo4cendE
	.align		8
        /*0038*/ 	.dword	_ZN40_INTERNAL_df5355d1_4_k_cu_ce918101_118344cuda3std3__442_GLOBAL__N__df5355d1_4_k_cu_ce918101_118346ignoreE
	.align		8
        /*0040*/ 	.dword	_ZN40_INTERNAL_df5355d1_4_k_cu_ce918101_118344cuda3std3__419piecewise_constructE
	.align		8
        /*0048*/ 	.dword	_ZN40_INTERNAL_df5355d1_4_k_cu_ce918101_118344cuda3std3__48in_placeE
	.align		8
        /*0050*/ 	.dword	_ZN40_INTERNAL_df5355d1_4_k_cu_ce918101_118344cuda3std6ranges3__45__cpo4swapE
	.align		8
        /*0058*/ 	.dword	_ZN40_INTERNAL_df5355d1_4_k_cu_ce918101_118344cuda3std6ranges3__45__cpo9iter_moveE
	.align		8
        /*0060*/ 	.dword	_ZN40_INTERNAL_df5355d1_4_k_cu_ce918101_118344cute7productE
	.align		8
        /*0068*/ 	.dword	_ZN40_INTERNAL_df5355d1_4_k_cu_ce918101_118344cute1_E
	.align		8
        /*0070*/ 	.dword	$str$25
	.align		8
        /*0078*/ 	.dword	$str$26
	.align		8
        /*0080*/ 	.dword	$str$27
	.align		8
        /*0088*/ 	.dword	$str$28


//--------------------- .text._ZN7cutlass13device_kernelINS_4gemm6kernel13GemmUniversalIN4cute5tupleIJiiiiEEENS1_10collective13CollectiveMmaINS1_35MainloopSm100TmaUmmaWarpSpecializedILi22ELi2ELi4ENS5_IJNS4_1CILi1EEESB_SB_EEEEENS5_IJNSA_ILi128EEENSA_ILi112EEENSA_ILi16EEEEEENS_6half_tENS5_IJlSB_lEEESI_SJ_NS4_8TiledMMAINS4_8MMA_AtomIJNS4_20SM100_MMA_F16BF16_SSISI_SI_fLi128ELi112ELNS4_4UMMA5MajorE0ELSO_0ELNSN_7ScaleInE0ELSP_0EEEEEENS4_6LayoutISC_NS5_IJNSA_ILi0EEEST_ST_EEEEENS5_IJNS4_10UnderscoreESW_SW_EEEEENS4_13SM90_TMA_LOADENS4_14ComposedLayoutINS4_7SwizzleILi1ELi4ELi3EEENS4_18smem_ptr_flag_bitsILi16EEENSS_INS5_IJNSA_ILi8EEESG_EEENS5_IJSG_SB_EEEEEEEvNS4_8identityESZ_S19_vS1A_EENS_8epilogue10collective18CollectiveEpilogueINS1C_23Sm100TmaWarpSpecializedILi2ELi1ELi112ELb1ELb0EEEJSH_NS5_IJNSS_ISE_SB_EENSS_ISF_SB_EEEEESI_SJ_SI_SJ_NS1C_6fusion15FusionCallbacksIS1G_NS1K_17LinearCombinationISI_fSI_fLNS_15FloatRoundStyleE2EEESH_S1J_JEEENS4_5SM1004TMEM4LOAD26SM100_TMEM_LOAD_32dp32b16xESZ_S19_NS4_39AutoVectorizingCopyWithAssumedAlignmentILi128EEENS4_14SM90_TMA_STOREES19_S1V_S1V_EEEvvEEEEvNT_6ParamsE --------------------------
	.section	.text._ZN7cutlass13device_kernelINS_4gemm6kernel13GemmUniversalIN4cute5tupleIJiiiiEEENS1_10collective13CollectiveMmaINS1_35MainloopSm100TmaUmmaWarpSpecializedILi22ELi2ELi4ENS5_IJNS4_1CILi1EEESB_SB_EEEEENS5_IJNSA_ILi128EEENSA_ILi112EEENSA_ILi16EEEEEENS_6half_tENS5_IJlSB_lEEESI_SJ_NS4_8TiledMMAINS4_8MMA_AtomIJNS4_20SM100_MMA_F16BF16_SSISI_SI_fLi128ELi112ELNS4_4UMMA5MajorE0ELSO_0ELNSN_7ScaleInE0ELSP_0EEEEEENS4_6LayoutISC_NS5_IJNSA_ILi0EEEST_ST_EEEEENS5_IJNS4_10UnderscoreESW_SW_EEEEENS4_13SM90_TMA_LOADENS4_14ComposedLayoutINS4_7SwizzleILi1ELi4ELi3EEENS4_18smem_ptr_flag_bitsILi16EEENSS_INS5_IJNSA_ILi8EEESG_EEENS5_IJSG_SB_EEEEEEEvNS4_8identityESZ_S19_vS1A_EENS_8epilogue10collective18CollectiveEpilogueINS1C_23Sm100TmaWarpSpecializedILi2ELi1ELi112ELb1ELb0EEEJSH_NS5_IJNSS_ISE_SB_EENSS_ISF_SB_EEEEESI_SJ_SI_SJ_NS1C_6fusion15FusionCallbacksIS1G_NS1K_17LinearCombinationISI_fSI_fLNS_15FloatRoundStyleE2EEESH_S1J_JEEENS4_5SM1004TMEM4LOAD26SM100_TMEM_LOAD_32dp32b16xESZ_S19_NS4_39AutoVectorizingCopyWithAssumedAlignmentILi128EEENS4_14SM90_TMA_STOREES19_S1V_S1V_EEEvvEEEEvNT_6ParamsE,"ax",@progbits
	.align	128
.text._ZN7cutlass13device_kernelINS_4gemm6kernel13GemmUniversalIN4cute5tupleIJiiiiEEENS1_10collective13CollectiveMmaINS1_35MainloopSm100TmaUmmaWarpSpecializedILi22ELi2ELi4ENS5_IJNS4_1CILi1EEESB_SB_EEEEENS5_IJNSA_ILi128EEENSA_ILi112EEENSA_ILi16EEEEEENS_6half_tENS5_IJlSB_lEEESI_SJ_NS4_8TiledMMAINS4_8MMA_AtomIJNS4_20SM100_MMA_F16BF16_SSISI_SI_fLi128ELi112ELNS4_4UMMA5MajorE0ELSO_0ELNSN_7ScaleInE0ELSP_0EEEEEENS4_6LayoutISC_NS5_IJNSA_ILi0EEEST_ST_EEEEENS5_IJNS4_10UnderscoreESW_SW_EEEEENS4_13SM90_TMA_LOADENS4_14ComposedLayoutINS4_7SwizzleILi1ELi4ELi3EEENS4_18smem_ptr_flag_bitsILi16EEENSS_INS5_IJNSA_ILi8EEESG_EEENS5_IJSG_SB_EEEEEEEvNS4_8identityESZ_S19_vS1A_EENS_8epilogue10collective18CollectiveEpilogueINS1C_23Sm100TmaWarpSpecializedILi2ELi1ELi112ELb1ELb0EEEJSH_NS5_IJNSS_ISE_SB_EENSS_ISF_SB_EEEEESI_SJ_SI_SJ_NS1C_6fusion15FusionCallbacksIS1G_NS1K_17LinearCombinationISI_fSI_fLNS_15FloatRoundStyleE2EEESH_S1J_JEEENS4_5SM1004TMEM4LOAD26SM100_TMEM_LOAD_32dp32b16xESZ_S19_NS4_39AutoVectorizingCopyWithAssumedAlignmentILi128EEENS4_14SM90_TMA_STOREES19_S1V_S1V_EEEvvEEEEvNT_6ParamsE:
        .type           _ZN7cutlass13device_kernelINS_4gemm6kernel13GemmUniversalIN4cute5tupleIJiiiiEEENS1_10collective13CollectiveMmaINS1_35MainloopSm100TmaUmmaWarpSpecializedILi22ELi2ELi4ENS5_IJNS4_1CILi1EEESB_SB_EEEEENS5_IJNSA_ILi128EEENSA_ILi112EEENSA_ILi16EEEEEENS_6half_tENS5_IJlSB_lEEESI_SJ_NS4_8TiledMMAINS4_8MMA_AtomIJNS4_20SM100_MMA_F16BF16_SSISI_SI_fLi128ELi112ELNS4_4UMMA5MajorE0ELSO_0ELNSN_7ScaleInE0ELSP_0EEEEEENS4_6LayoutISC_NS5_IJNSA_ILi0EEEST_ST_EEEEENS5_IJNS4_10UnderscoreESW_SW_EEEEENS4_13SM90_TMA_LOADENS4_14ComposedLayoutINS4_7SwizzleILi1ELi4ELi3EEENS4_18smem_ptr_flag_bitsILi16EEENSS_INS5_IJNSA_ILi8EEESG_EEENS5_IJSG_SB_EEEEEEEvNS4_8identityESZ_S19_vS1A_EENS_8epilogue10collective18CollectiveEpilogueINS1C_23Sm100TmaWarpSpecializedILi2ELi1ELi112ELb1ELb0EEEJSH_NS5_IJNSS_ISE_SB_EENSS_ISF_SB_EEEEESI_SJ_SI_SJ_NS1C_6fusion15FusionCallbacksIS1G_NS1K_17LinearCombinationISI_fSI_fLNS_15FloatRoundStyleE2EEESH_S1J_JEEENS4_5SM1004TMEM4LOAD26SM100_TMEM_LOAD_32dp32b16xESZ_S19_NS4_39AutoVectorizingCopyWithAssumedAlignmentILi128EEENS4_14SM90_TMA_STOREES19_S1V_S1V_EEEvvEEEEvNT_6ParamsE,@function
        .size           _ZN7cutlass13device_kernelINS_4gemm6kernel13GemmUniversalIN4cute5tupleIJiiiiEEENS1_10collective13CollectiveMmaINS1_35MainloopSm100TmaUmmaWarpSpecializedILi22ELi2ELi4ENS5_IJNS4_1CILi1EEESB_SB_EEEEENS5_IJNSA_ILi128EEENSA_ILi112EEENSA_ILi16EEEEEENS_6half_tENS5_IJlSB_lEEESI_SJ_NS4_8TiledMMAINS4_8MMA_AtomIJNS4_20SM100_MMA_F16BF16_SSISI_SI_fLi128ELi112ELNS4_4UMMA5MajorE0ELSO_0ELNSN_7ScaleInE0ELSP_0EEEEEENS4_6LayoutISC_NS5_IJNSA_ILi0EEEST_ST_EEEEENS5_IJNS4_10UnderscoreESW_SW_EEEEENS4_13SM90_TMA_LOADENS4_14ComposedLayoutINS4_7SwizzleILi1ELi4ELi3EEENS4_18smem_ptr_flag_bitsILi16EEENSS_INS5_IJNSA_ILi8EEESG_EEENS5_IJSG_SB_EEEEEEEvNS4_8identityESZ_S19_vS1A_EENS_8epilogue10collective18CollectiveEpilogueINS1C_23Sm100TmaWarpSpecializedILi2ELi1ELi112ELb1ELb0EEEJSH_NS5_IJNSS_ISE_SB_EENSS_ISF_SB_EEEEESI_SJ_SI_SJ_NS1C_6fusion15FusionCallbacksIS1G_NS1K_17LinearCombinationISI_fSI_fLNS_15FloatRoundStyleE2EEESH_S1J_JEEENS4_5SM1004TMEM4LOAD26SM100_TMEM_LOAD_32dp32b16xESZ_S19_NS4_39AutoVectorizingCopyWithAssumedAlignmentILi128EEENS4_14SM90_TMA_STOREES19_S1V_S1V_EEEvvEEEEvNT_6ParamsE,(.L_x_199 - _ZN7cutlass13device_kernelINS_4gemm6kernel13GemmUniversalIN4cute5tupleIJiiiiEEENS1_10collective13CollectiveMmaINS1_35MainloopSm100TmaUmmaWarpSpecializedILi22ELi2ELi4ENS5_IJNS4_1CILi1EEESB_SB_EEEEENS5_IJNSA_ILi128EEENSA_ILi112EEENSA_ILi16EEEEEENS_6half_tENS5_IJlSB_lEEESI_SJ_NS4_8TiledMMAINS4_8MMA_AtomIJNS4_20SM100_MMA_F16BF16_SSISI_SI_fLi128ELi112ELNS4_4UMMA5MajorE0ELSO_0ELNSN_7ScaleInE0ELSP_0EEEEEENS4_6LayoutISC_NS5_IJNSA_ILi0EEEST_ST_EEEEENS5_IJNS4_10UnderscoreESW_SW_EEEEENS4_13SM90_TMA_LOADENS4_14ComposedLayoutINS4_7SwizzleILi1ELi4ELi3EEENS4_18smem_ptr_flag_bitsILi16EEENSS_INS5_IJNSA_ILi8EEESG_EEENS5_IJSG_SB_EEEEEEEvNS4_8identityESZ_S19_vS1A_EENS_8epilogue10collective18CollectiveEpilogueINS1C_23Sm100TmaWarpSpecializedILi2ELi1ELi112ELb1ELb0EEEJSH_NS5_IJNSS_ISE_SB_EENSS_ISF_SB_EEEEESI_SJ_SI_SJ_NS1C_6fusion15FusionCallbacksIS1G_NS1K_17LinearCombinationISI_fSI_fLNS_15FloatRoundStyleE2EEESH_S1J_JEEENS4_5SM1004TMEM4LOAD26SM100_TMEM_LOAD_32dp32b16xESZ_S19_NS4_39AutoVectorizingCopyWithAssumedAlignmentILi128EEENS4_14SM90_TMA_STOREES19_S1V_S1V_EEEvvEEEEvNT_6ParamsE)
        .other          _ZN7cutlass13device_kernelINS_4gemm6kernel13GemmUniversalIN4cute5tupleIJiiiiEEENS1_10collective13CollectiveMmaINS1_35MainloopSm100TmaUmmaWarpSpecializedILi22ELi2ELi4ENS5_IJNS4_1CILi1EEESB_SB_EEEEENS5_IJNSA_ILi128EEENSA_ILi112EEENSA_ILi16EEEEEENS_6half_tENS5_IJlSB_lEEESI_SJ_NS4_8TiledMMAINS4_8MMA_AtomIJNS4_20SM100_MMA_F16BF16_SSISI_SI_fLi128ELi112ELNS4_4UMMA5MajorE0ELSO_0ELNSN_7ScaleInE0ELSP_0EEEEEENS4_6LayoutISC_NS5_IJNSA_ILi0EEEST_ST_EEEEENS5_IJNS4_10UnderscoreESW_SW_EEEEENS4_13SM90_TMA_LOADENS4_14ComposedLayoutINS4_7SwizzleILi1ELi4ELi3EEENS4_18smem_ptr_flag_bitsILi16EEENSS_INS5_IJNSA_ILi8EEESG_EEENS5_IJSG_SB_EEEEEEEvNS4_8identityESZ_S19_vS1A_EENS_8epilogue10collective18CollectiveEpilogueINS1C_23Sm100TmaWarpSpecializedILi2ELi1ELi112ELb1ELb0EEEJSH_NS5_IJNSS_ISE_SB_EENSS_ISF_SB_EEEEESI_SJ_SI_SJ_NS1C_6fusion15FusionCallbacksIS1G_NS1K_17LinearCombinationISI_fSI_fLNS_15FloatRoundStyleE2EEESH_S1J_JEEENS4_5SM1004TMEM4LOAD26SM100_TMEM_LOAD_32dp32b16xESZ_S19_NS4_39AutoVectorizingCopyWithAssumedAlignmentILi128EEENS4_14SM90_TMA_STOREES19_S1V_S1V_EEEvvEEEEvNT_6ParamsE,@"STO_CUDA_ENTRY STV_DEFAULT"
_ZN7cutlass13device_kernelINS_4gemm6kernel13GemmUniversalIN4cute5tupleIJiiiiEEENS1_10collective13CollectiveMmaINS1_35MainloopSm100TmaUmmaWarpSpecializedILi22ELi2ELi4ENS5_IJNS4_1CILi1EEESB_SB_EEEEENS5_IJNSA_ILi128EEENSA_ILi112EEENSA_ILi16EEEEEENS_6half_tENS5_IJlSB_lEEESI_SJ_NS4_8TiledMMAINS4_8MMA_AtomIJNS4_20SM100_MMA_F16BF16_SSISI_SI_fLi128ELi112ELNS4_4UMMA5MajorE0ELSO_0ELNSN_7ScaleInE0ELSP_0EEEEEENS4_6LayoutISC_NS5_IJNSA_ILi0EEEST_ST_EEEEENS5_IJNS4_10UnderscoreESW_SW_EEEEENS4_13SM90_TMA_LOADENS4_14ComposedLayoutINS4_7SwizzleILi1ELi4ELi3EEENS4_18smem_ptr_flag_bitsILi16EEENSS_INS5_IJNSA_ILi8EEESG_EEENS5_IJSG_SB_EEEEEEEvNS4_8identityESZ_S19_vS1A_EENS_8epilogue10collective18CollectiveEpilogueINS1C_23Sm100TmaWarpSpecializedILi2ELi1ELi112ELb1ELb0EEEJSH_NS5_IJNSS_ISE_SB_EENSS_ISF_SB_EEEEESI_SJ_SI_SJ_NS1C_6fusion15FusionCallbacksIS1G_NS1K_17LinearCombinationISI_fSI_fLNS_15FloatRoundStyleE2EEESH_S1J_JEEENS4_5SM1004TMEM4LOAD26SM100_TMEM_LOAD_32dp32b16xESZ_S19_NS4_39AutoVectorizingCopyWithAssumedAlignmentILi128EEENS4_14SM90_TMA_STOREES19_S1V_S1V_EEEvvEEEEvNT_6ParamsE:
[----:B------:R-:W1:Y:S01]  /*0000*/  LDC R1, c[0x0][0x37c] ;  /* 0x0000df00ff017b82 */ /* 0x000e620000000800 */
[----:B------:R-:W2:Y:S01]  /*0010*/  S2R R2, SR_TID.X ;  /* 0x0000000000027919 */ /* 0x000ea20000002100 */
[----:B------:R-:W3:Y:S01]  /*0020*/  LDCU.64 UR8, c[0x0][0x890] ;  /* 0x00011200ff0877ac */ /* 0x000ee20008000a00 */
[----:B------:R-:W-:Y:S02]  /*0030*/  PRMT R232, RZ, 0x7610, R232 ;  /* 0x00007610ffe87816 */ /* 0x000fe400000000e8 */
[----:B------:R-:W-:Y:S01]  /*0040*/  ELECT P3, URZ, PT ;  /* 0x0000000000ff782f */ /* 0x000fe20003860000 */
[----:B---3--:R-:W-:-:S04]  /*0050*/  UISETP.NE.U32.AND UP0, UPT, UR8, URZ, UPT ;  /* 0x000000ff0800728c */ /* 0x008fc8000bf05070 */
[----:B------:R-:W-:Y:S01]  /*0060*/  UISETP.NE.AND.EX UP0, UPT, UR9, URZ, UPT, UP0 ;  /* 0x000000ff0900728c */ /* 0x000fe2000bf05300 */
[----:B--2---:R-:W-:-:S05]  /*0070*/  SHF.R.U32.HI R233, RZ, 0x5, R2 ;  /* 0x00000005ffe97819 */ /* 0x004fca0000011602 */
[----:B------:R-:W2:Y:S02]  /*0080*/  SHFL.IDX PT, R0, R233, RZ, 0x1f ;  /* 0x00001fffe9007589 */ /* 0x000ea400000e0000 */
[----:B--2---:R-:W-:Y:S01]  /*0090*/  R2UR UR18, R0 ;  /* 0x00000000001272ca */ /* 0x004fe200000e0000 */
[----:B-1----:R-:W-:-:S14]  /*00a0*/  BRA.U UP0, `(.L_x_0) ;  /* 0x0000000100307547 */ /* 0x002fdc000b800000 */
[----:B------:R-:W1:Y:S02]  /*00b0*/  LDCU.64 UR4, c[0x0][0x888] ;  /* 0x00011100ff0477ac */ /* 0x000e640008000a00 */
[----:B-1----:R-:W-:-:S04]  /*00c0*/  UISETP.NE.U32.AND UP0, UPT, UR4, URZ, UPT ;  /* 0x000000ff0400728c */ /* 0x002fc8000bf05070 */
[----:B------:R-:W-:-:S09]  /*00d0*/  UISETP.NE.AND.EX UP0, UPT, UR5, URZ, UPT, UP0 ;  /* 0x000000ff0500728c */ /* 0x000fd2000bf05300 */
[----:B------:R-:W-:Y:S05]  /*00e0*/  BRA.U !UP0, `(.L_x_1) ;  /* 0x0000000108147547 */ /* 0x000fea000b800000 */
[----:B------:R-:W1:Y:S01]  /*00f0*/  LDC.64 R4, c[0x0][0x888] ;  /* 0x00022200ff047b82 */ /* 0x000e620000000a00 */
[----:B------:R-:W1:Y:S02]  /*0100*/  LDCU.64 UR4, c[0x0][0x358] ;  /* 0x00006b00ff0477ac */ /* 0x000e640008000a00 */
[----:B-1----:R1:W5:Y:S01]  /*0110*/  LDG.E R121, desc[UR4][R4.64] ;  /* 0x0000000404797981 */ /* 0x002362000c1e1900 */
[----:B------:R-:W-:Y:S01]  /*0120*/  HFMA2 R232, -RZ, RZ, 0, 5.9604644775390625e-08 ;  /* 0x00000001ffe87431 */ /* 0x000fe200000001ff */
[----:B------:R-:W-:Y:S05]  /*0130*/  BRA `(.L_x_0) ;  /* 0x00000000000c7947 */ /* 0x000fea0003800000 */
.L_x_1:
[----:B------:R-:W1:Y:S01]  /*0140*/  LDCU UR4, c[0x0][0x880] ;  /* 0x00011000ff0477ac */ /* 0x000e620008000800 */
[----:B------:R-:W-:Y:S01]  /*0150*/  HFMA2 R232, -RZ, RZ, 0, 5.9604644775390625e-08 ;  /* 0x00000001ffe87431 */ /* 0x000fe200000001ff */
[----:B-1----:R-:W-:-:S07]  /*0160*/  MOV R121, UR4 ;  /* 0x0000000400797c02 */ /* 0x002fce0008000f00 */
.L_x_0:
[----:B------:R-:W2:Y:S02]  /*0170*/  LDCU.64 UR4, c[0x0][0x8b0] ;  /* 0x00011600ff0477ac */ /* 0x000ea40008000a00 */
[----:B--2---:R-:W-:-:S04]  /*0180*/  UISETP.NE.U32.AND UP0, UPT, UR4, URZ, UPT ;  /* 0x000000ff0400728c */ /* 0x004fc8000bf05070 */
[----:B------:R-:W-:-:S09]  /*0190*/  UISETP.NE.AND.EX UP0, UPT, UR5, URZ, UPT, UP0 ;  /* 0x000000ff0500728c */ /* 0x000fd2000bf05300 */
[----:B------:R-:W-:Y:S05]  /*01a0*/  BRA.U UP0, `(.L_x_2) ;  /* 0x0000000100287547 */ /* 0x000fea000b800000 */
[----:B------:R-:W2:Y:S02]  /*01b0*/  LDCU.64 UR4, c[0x0][0x8a8] ;  /* 0x00011500ff0477ac */ /* 0x000ea40008000a00 */
[----:B--2---:R-:W-:-:S04]  /*01c0*/  UISETP.NE.U32.AND UP0, UPT, UR4, URZ, UPT ;  /* 0x000000ff0400728c */ /* 0x004fc8000bf05070 */
[----:B------:R-:W-:-:S09]  /*01d0*/  UISETP.NE.AND.EX UP0, UPT, UR5, URZ, UPT, UP0 ;  /* 0x000000ff0500728c */ /* 0x000fd2000bf05300 */
[----:B------:R-:W-:Y:S05]  /*01e0*/  BRA.U !UP0, `(.L_x_3) ;  /* 0x0000000108107547 */ /* 0x000fea000b800000 */
[----:B-1----:R-:W1:Y:S01]  /*01f0*/  LDC.64 R4, c[0x0][0x8a8] ;  /* 0x00022a00ff047b82 */ /* 0x002e620000000a00 */
[----:B------:R-:W1:Y:S02]  /*0200*/  LDCU.64 UR4, c[0x0][0x358] ;  /* 0x00006b00ff0477ac */ /* 0x000e640008000a00 */
[----:B-1----:R2:W5:Y:S01]  /*0210*/  LDG.E R120, desc[UR4][R4.64] ;  /* 0x0000000404787981 */ /* 0x002562000c1e1900 */
[----:B------:R-:W-:Y:S05]  /*0220*/  BRA `(.L_x_2) ;  /* 0x0000000000087947 */ /* 0x000fea0003800000 */
.L_x_3:
[----:B------:R-:W2:Y:S02]  /*0230*/  LDCU UR4, c[0x0][0x8a0] ;  /* 0x00011400ff0477ac */ /* 0x000ea40008000800 */
[----:B--2---:R-:W-:Y:S02]  /*0240*/  MOV R120, UR4 ;  /* 0x0000000400787c02 */ /* 0x004fe40008000f00 */
.L_x_2:
[----:B-12---:R-:W-:Y:S01]  /*0250*/  IMAD.U32 R4, RZ, RZ, UR18 ;  /* 0x00000012ff047e24 */ /* 0x006fe2000f8e00ff */
[----:B------:R-:W-:Y:S04]  /*0260*/  BSSY.RECONVERGENT B0, `(.L_x_4) ;  /* 0x000000c000007945 */ /* 0x000fe80003800200 */
[C---:B------:R-:W-:Y:S02]  /*0270*/  ISETP.NE.OR P1, PT, R4.reuse, 0x1, !P3 ;  /* 0x000000010400780c */ /* 0x040fe40005f25670 */
[----:B------:R-:W-:-:S11]  /*0280*/  ISETP.NE.OR P0, PT, R4, 0x3, !P3 ;  /* 0x000000030400780c */ /* 0x000fd60005f05670 */
[----:B------:R-:W-:Y:S05]  /*0290*/  @P1 BRA `(.L_x_5) ;  /* 0x0000000000201947 */ /* 0x000fea0003800000 */
[----:B------:R-:W1:Y:S02]  /*02a0*/  LDCU.64 UR4, c[0x0][0x348] ;  /* 0x00006900ff0477ac */ /* 0x000e640008000a00 */
[----:B-1----:R-:W-:Y:S02]  /*02b0*/  UIADD3 UR6, UP1, UPT, UR4, 0x80, URZ ;  /* 0x0000008004067890 */ /* 0x002fe4000ff3e0ff */
[----:B------:R-:W-:Y:S02]  /*02c0*/  UIADD3 UR4, UP0, UPT, UR4, 0x180, URZ ;  /* 0x0000018004047890 */ /* 0x000fe4000ff1e0ff */
[----:B------:R-:W-:Y:S02]  /*02d0*/  UIADD3.X UR7, UPT, UPT, URZ, UR5, URZ, UP1, !UPT ;  /* 0x00000005ff077290 */ /* 0x000fe40008ffe4ff */
[----:B------:R-:W-:-:S07]  /*02e0*/  UIADD3.X UR5, UPT, UPT, URZ, UR5, URZ, UP0, !UPT ;  /* 0x00000005ff057290 */ /* 0x000fce00087fe4ff */
[----:B------:R1:W-:Y:S02]  /*02f0*/  UTMACCTL.PF [UR6] ;  /* 0x00000000060079b9 */ /* 0x0003e40008040000 */
[----:B------:R1:W-:Y:S02]  /*0300*/  UTMACCTL.PF [UR4] ;  /* 0x00000000040079b9 */ /* 0x0003e40008040000 */
[----:B-1----:R-:W-:Y:S01]  /*0310*/  NOP ;  /* 0x0000000000007918 */ /* 0x002fe20000000000 */
.L_x_5:
[----:B------:R-:W-:Y:S05]  /*0320*/  BSYNC.RECONVERGENT B0 ;  /* 0x0000000000007941 */ /* 0x000fea0003800200 */
.L_x_4:
[----:B------:R-:W-:Y:S04]  /*0330*/  BSSY.RECONVERGENT B0, `(.L_x_6) ;  /* 0x000000a000007945 */ /* 0x000fe80003800200 */
        /* <DEDUP_REMOVED lines=9> */
.L_x_7:
[----:B------:R-:W-:Y:S05]  /*03d0*/  BSYNC.RECONVERGENT B0 ;  /* 0x0000000000007941 */ /* 0x000fea0003800200 */
.L_x_6:
[----:B------:R-:W1:Y:S01]  /*03e0*/  LDCU.64 UR4, c[0x0][0x888] ;  /* 0x00011100ff0477ac */ /* 0x000e620008000a00 */
[----:B------:R-:W-:Y:S02]  /*03f0*/  UISETP.EQ.U32.AND UP1, UPT, UR8, URZ, UPT ;  /* 0x000000ff0800728c */ /* 0x000fe4000bf22070 */
[----:B------:R-:W-:Y:S02]  /*0400*/  UPLOP3.LUT UP3, UPT, UPT, UPT, UPT, 0x80, 0x8 ;  /* 0x000000000008789c */ /* 0x000fe40003f6f070 */
[----:B-1----:R-:W-:-:S04]  /*0410*/  UISETP.NE.U32.AND UP0, UPT, UR4, URZ, UPT ;  /* 0x000000ff0400728c */ /* 0x002fc8000bf05070 */
[----:B------:R-:W-:-:S04]  /*0420*/  UISETP.NE.AND.EX UP2, UPT, UR5, URZ, UPT, UP0 ;  /* 0x000000ff0500728c */ /* 0x000fc8000bf45300 */
[----:B------:R-:W-:-:S04]  /*0430*/  UISETP.EQ.OR.EX UP4, UPT, UR9, URZ, !UP2, UP1 ;  /* 0x000000ff0900728c */ /* 0x000fc8000d782710 */
[----:B------:R-:W-:-:S05]  /*0440*/  UP2UR UR63, UPR, URZ, 0x10 ;  /* 0x00000010ff3f7883 */ /* 0x000fca0008000000 */
[----:B------:R-:W-:Y:S07]  /*0450*/  BRA.U !UP4, `(.L_x_8) ;  /* 0x000000010c207547 */ /* 0x000fee000b800000 */
[----:B------:R-:W-:Y:S01]  /*0460*/  UISETP.NE.U32.AND UP1, UPT, UR8, URZ, UPT ;  /* 0x000000ff0800728c */ /* 0x000fe2000bf25070 */
[----:B-----5:R-:W-:Y:S01]  /*0470*/  FSETP.NEU.AND P0, PT, R121, RZ, PT ;  /* 0x000000ff7900720b */ /* 0x020fe20003f0d000 */
[----:B------:R-:W-:Y:S02]  /*0480*/  USEL UR4, URZ, 0xffffffff, UP2 ;  /* 0xffffffffff047887 */ /* 0x000fe40009000000 */
[----:B------:R-:W-:-:S10]  /*0490*/  UISETP.NE.AND.EX UP1, UPT, UR9, URZ, UPT, UP1 ;  /* 0x000000ff0900728c */ /* 0x000fd4000bf25310 */
[----:B------:R-:W-:Y:S01]  /*04a0*/  VOTEU.ANY UP0, P0 ;  /* 0x0000000000ff7886 */ /* 0x000fe20000000100 */
[----:B------:R-:W-:-:S04]  /*04b0*/  @!UP1 USEL UR4, URZ, 0xffffffff, UP0 ;  /* 0xffffffffff049887 */ /* 0x000fc80008000000 */
[----:B------:R-:W-:-:S04]  /*04c0*/  ULOP3.LUT UR4, UR4, 0x1, URZ, 0xc0, !UPT ;  /* 0x0000000104047892 */ /* 0x000fc8000f8ec0ff */
[----:B------:R-:W-:-:S11]  /*04d0*/  UISETP.NE.U32.AND UP3, UPT, UR4, 0x1, UPT ;  /* 0x000000010400788c */ /* 0x000fd6000bf65070 */
.L_x_8:
[----:B------:R-:W1:Y:S01]  /*04e0*/  SHFL.IDX PT, R0, R233, RZ, 0x1f ;  /* 0x00001fffe9007589 */ /* 0x000e6200000e0000 */
[----:B------:R-:W-:-:S04]  /*04f0*/  UISETP.NE.AND UP0, UPT, UR18, 0x2, UPT ;  /* 0x000000021200788c */ /* 0x000fc8000bf05270 */
[----:B------:R-:W-:Y:S01]  /*0500*/  USEL UR49, URZ, 0x1, UP0 ;  /* 0x00000001ff317887 */ /* 0x000fe20008000000 */
[----:B-1----:R-:W-:-:S13]  /*0510*/  ISETP.NE.AND P0, PT, R0, RZ, PT ;  /* 0x000000ff0000720c */ /* 0x002fda0003f05270 */
[----:B------:R-:W-:Y:S05]  /*0520*/  @P0 BRA `(.L_x_9) ;  /* 0x0000000000e40947 */ /* 0x000fea0003800000 */
[----:B------:R-:W-:Y:S01]  /*0530*/  ELECT P0, URZ, PT ;  /* 0x0000000000ff782f */ /* 0x000fe20003800000 */
[----:B------:R-:W-:-:S12]  /*0540*/  BSSY.RECONVERGENT B0, `(.L_x_9) ;  /* 0x0000037000007945 */ /* 0x000fd80003800200 */
[----:B------:R-:W-:Y:S05]  /*0550*/  @!P0 BRA `(.L_x_10) ;  /* 0x0000000000d48947 */ /* 0x000fea0003800000 */
[----:B------:R-:W1:Y:S01]  /*0560*/  S2UR UR4, SR_CgaCtaId ;  /* 0x00000000000479c3 */ /* 0x000e620000008800 */
[----:B------:R-:W-:Y:S01]  /*0570*/  UMOV UR5, 0x400 ;  /* 0x0000040000057882 */ /* 0x000fe20000000000 */
[----:B------:R-:W-:Y:S02]  /*0580*/  UMOV UR6, 0x1 ;  /* 0x0000000100067882 */ /* 0x000fe40000000000 */
[----:B------:R-:W-:-:S04]  /*0590*/  UIADD3 UR6, UPT, UPT, -UR6, 0x100000, URZ ;  /* 0x0010000006067890 */ /* 0x000fc8000fffe1ff */
[----:B------:R-:W-:Y:S02]  /*05a0*/  USHF.L.U32 UR7, UR6, 0xb, URZ ;  /* 0x0000000b06077899 */ /* 0x000fe400080006ff */
[----:B------:R-:W-:Y:S02]  /*05b0*/  USHF.L.U32 UR6, UR6, 0x1, URZ ;  /* 0x0000000106067899 */ /* 0x000fe400080006ff */
[----:B-1----:R-:W-:Y:S01]  /*05c0*/  ULEA UR4, UR4, UR5, 0x18 ;  /* 0x0000000504047291 */ /* 0x002fe2000f8ec0ff */
[----:B------:R-:W1:Y:S11]  /*05d0*/  FENCE.VIEW.ASYNC.S ;  /* 0x00000000000073c6 */ /* 0x000e760000000000 */
[----:B-1----:R1:W2:Y:S01]  /*05e0*/  SYNCS.EXCH.64 URZ, [UR4], UR6 ;  /* 0x0000000604ff75b2 */ /* 0x0022a20008000100 */
[----:B------:R1:W3:Y:S01]  /*05f0*/  SYNCS.EXCH.64 URZ, [UR4+0xb0], UR6 ;  /* 0x0000b00604ff75b2 */ /* 0x0002e20008000100 */
[----:B------:R1:W4:Y:S01]  /*0600*/  SYNCS.EXCH.64 URZ, [UR4+0x8], UR6 ;  /* 0x0000080604ff75b2 */ /* 0x0003220008000100 */
[----:B------:R1:W1:Y:S01]  /*0610*/  SYNCS.EXCH.64 URZ, [UR4+0xb8], UR6 ;  /* 0x0000b80604ff75b2 */ /* 0x0002620008000100 */
        /* <DEDUP_REMOVED lines=40> */
[----:B--234-:R-:W-:Y:S01]  /*08a0*/  NOP ;  /* 0x0000000000007918 */ /* 0x01cfe20000000000 */
.L_x_10:
[----:B-1----:R-:W-:Y:S05]  /*08b0*/  BSYNC.RECONVERGENT B0 ;  /* 0x0000000000007941 */ /* 0x002fea0003800200 */
.L_x_9:
[----:B------:R-:W1:Y:S01]  /*08c0*/  SHFL.IDX PT, R0, R233, RZ, 0x1f ;  /* 0x00001fffe9007589 */ /* 0x000e6200000e0000 */
[----:B------:R-:W-:Y:S01]  /*08d0*/  NOP ;  /* 0x0000000000007918 */ /* 0x000fe20000000000 */
[----:B-1----:R-:W-:-:S13]  /*08e0*/  ISETP.NE.AND P0, PT, R0, 0x1, PT ;  /* 0x000000010000780c */ /* 0x002fda0003f05270 */
[----:B------:R-:W-:Y:S05]  /*08f0*/  @P0 BRA `(.L_x_11) ;  /* 0x0000000000480947 */ /* 0x000fea0003800000 */
[----:B------:R-:W1:Y:S01]  /*0900*/  S2UR UR4, SR_CgaCtaId ;  /* 0x00000000000479c3 */ /* 0x000e620000008800 */
[----:B------:R-:W-:Y:S01]  /*0910*/  UMOV UR5, 0x400 ;  /* 0x0000040000057882 */ /* 0x000fe20000000000 */
[----:B------:R-:W-:Y:S01]  /*0920*/  UMOV UR8, 0x20 ;  /* 0x0000002000087882 */ /* 0x000fe20000000000 */
[----:B------:R-:W-:Y:S01]  /*0930*/  UMOV UR6, 0x80 ;  /* 0x0000008000067882 */ /* 0x000fe20000000000 */
[----:B------:R-:W-:-:S04]  /*0940*/  UIADD3 UR8, UPT, UPT, -UR8, 0x100000, URZ ;  /* 0x0010000008087890 */ /* 0x000fc8000fffe1ff */
[----:B------:R-:W-:Y:S02]  /*0950*/  USHF.L.U32 UR9, UR8, 0xb, URZ ;  /* 0x0000000b08097899 */ /* 0x000fe400080006ff */
[----:B------:R-:W-:Y:S02]  /*0960*/  USHF.L.U32 UR8, UR8, 0x1, URZ ;  /* 0x0000000108087899 */ /* 0x000fe400080006ff */
[----:B------:R-:W-:-:S04]  /*0970*/  UIADD3 UR6, UPT, UPT, -UR6, 0x100000, URZ ;  /* 0x0010000006067890 */ /* 0x000fc8000fffe1ff */
[----:B------:R-:W-:Y:S02]  /*0980*/  USHF.L.U32 UR7, UR6, 0xb, URZ ;  /* 0x0000000b06077899 */ /* 0x000fe400080006ff */
[----:B------:R-:W-:Y:S01]  /*0990*/  USHF.L.U32 UR6, UR6, 0x1, URZ ;  /* 0x0000000106067899 */ /* 0x000fe200080006ff */
[----:B------:R-:W-:Y:S01]  /*09a0*/  ELECT P0, URZ, PT ;  /* 0x0000000000ff782f */ /* 0x000fe20003800000 */
[----:B-1----:R-:W-:Y:S01]  /*09b0*/  ULEA UR4, UR4, UR5, 0x18 ;  /* 0x0000000504047291 */ /* 0x002fe2000f8ec0ff */
[----:B------:R-:W1:Y:S11]  /*09c0*/  FENCE.VIEW.ASYNC.S ;  /* 0x00000000000073c6 */ /* 0x000e760000000000 */
[----:B-1----:R1:W2:Y:S01]  /*09d0*/  SYNCS.EXCH.64 URZ, [UR4+0x160], UR8 ;  /* 0x0001600804ff75b2 */ /* 0x0022a20008000100 */
[----:B------:R1:W3:Y:S01]  /*09e0*/  SYNCS.EXCH.64 URZ, [UR4+0x170], UR6 ;  /* 0x0001700604ff75b2 */ /* 0x0002e20008000100 */
[----:B------:R1:W4:Y:S01]  /*09f0*/  SYNCS.EXCH.64 URZ, [UR4+0x168], UR8 ;  /* 0x0001680804ff75b2 */ /* 0x0003220008000100 */
[----:B------:R1:W1:Y:S01]  /*0a00*/  SYNCS.EXCH.64 URZ, [UR4+0x178], UR6 ;  /* 0x0001780604ff75b2 */ /* 0x0002620008000100 */
[----:B------:R-:W-:Y:S01]  /*0a10*/  NOP ;  /* 0x0000000000007918 */ /* 0x000fe20000000000 */
.L_x_11:
[----:B------:R-:W2:Y:S01]  /*0a20*/  SHFL.IDX PT, R0, R233, RZ, 0x1f ;  /* 0x00001fffe9007589 */ /* 0x000ea200000e0000 */
[----:B------:R-:W-:Y:S01]  /*0a30*/  NOP ;  /* 0x0000000000007918 */ /* 0x000fe20000000000 */
[----:B--2---:R-:W-:-:S13]  /*0a40*/  ISETP.NE.AND P0, PT, R0, 0x3, PT ;  /* 0x000000030000780c */ /* 0x004fda0003f05270 */
[----:B------:R-:W-:Y:S05]  /*0a50*/  @P0 BRA `(.L_x_12) ;  /* 0x0000000000300947 */ /* 0x000fea0003800000 */
[----:B-1----:R-:W1:Y:S01]  /*0a60*/  S2UR UR4, SR_CgaCtaId ;  /* 0x00000000000479c3 */ /* 0x002e620000008800 */
[----:B------:R-:W-:Y:S01]  /*0a70*/  UMOV UR6, 0x400 ;  /* 0x0000040000067882 */ /* 0x000fe20000000000 */
[----:B------:R-:W-:Y:S01]  /*0a80*/  UMOV UR5, 0x20 ;  /* 0x0000002000057882 */ /* 0x000fe20000000000 */
[----:B------:R-:W-:Y:S01]  /*0a90*/  ELECT P0, URZ, PT ;  /* 0x0000000000ff782f */ /* 0x000fe20003800000 */
[----:B-1----:R-:W-:Y:S02]  /*0aa0*/  ULEA UR6, UR4, UR6, 0x18 ;  /* 0x0000000604067291 */ /* 0x002fe4000f8ec0ff */
[----:B------:R-:W-:-:S04]  /*0ab0*/  UIADD3 UR4, UPT, UPT, -UR5, 0x100000, URZ ;  /* 0x0010000005047890 */ /* 0x000fc8000fffe1ff */
[----:B------:R-:W-:Y:S02]  /*0ac0*/  USHF.L.U32 UR5, UR4, 0xb, URZ ;  /* 0x0000000b04057899 */ /* 0x000fe400080006ff */
[----:B------:R-:W-:Y:S01]  /*0ad0*/  USHF.L.U32 UR4, UR4, 0x1, URZ ;  /* 0x0000000104047899 */ /* 0x000fe200080006ff */
[----:B------:R-:W1:Y:S11]  /*0ae0*/  FENCE.VIEW.ASYNC.S ;  /* 0x00000000000073c6 */ /* 0x000e760000000000 */
[----:B-1----:R2:W1:Y:S01]  /*0af0*/  SYNCS.EXCH.64 URZ, [UR6+0x180], UR4 ;  /* 0x0001800406ff75b2 */ /* 0x0024620008000100 */
[----:B------:R2:W1:Y:S02]  /*0b00*/  SYNCS.EXCH.64 URZ, [UR6+0x188], UR4 ;  /* 0x0001880406ff75b2 */ /* 0x0004640008000100 */
[----:B--2---:R-:W-:Y:S01]  /*0b10*/  NOP ;  /* 0x0000000000007918 */ /* 0x004fe20000000000 */
.L_x_12:
[----:B------:R-:W2:Y:S01]  /*0b20*/  SHFL.IDX PT, R0, R233, RZ, 0x1f ;  /* 0x00001fffe9007589 */ /* 0x000ea200000e0000 */
[----:B------:R-:W-:Y:S01]  /*0b30*/  NOP ;  /* 0x0000000000007918 */ /* 0x000fe20000000000 */
[----:B--2---:R-:W-:-:S13]  /*0b40*/  ISETP.NE.AND P0, PT, R0, 0x4, PT ;  /* 0x000000040000780c */ /* 0x004fda0003f05270 */
[----:B------:R-:W-:Y:S05]  /*0b50*/  @P0 BRA `(.L_x_13) ;  /* 0x00000000004c0947 */ /* 0x000fea0003800000 */
[----:B-1----:R-:W1:Y:S01]  /*0b60*/  S2UR UR6, SR_CgaCtaId ;  /* 0x00000000000679c3 */ /* 0x002e620000008800 */
[----:B------:R-:W-:Y:S01]  /*0b70*/  UMOV UR4, 0x100 ;  /* 0x0000010000047882 */ /* 0x000fe20000000000 */
[----:B------:R-:W-:Y:S01]  /*0b80*/  UMOV UR5, 0x400 ;  /* 0x0000040000057882 */ /* 0x000fe20000000000 */
[----:B------:R-:W-:Y:S01]  /*0b90*/  USEL UR4, UR4, 0xe0, UP3 ;  /* 0x000000e004047887 */ /* 0x000fe20009800000 */
[----:B------:R-:W-:Y:S01]  /*0ba0*/  UMOV UR8, 0x1 ;  /* 0x0000000100087882 */ /* 0x000fe20000000000 */
[----:B------:R-:W-:Y:S01]  /*0bb0*/  ELECT P0, URZ, PT ;  /* 0x0000000000ff782f */ /* 0x000fe20003800000 */
[----:B------:R-:W-:-:S04]  /*0bc0*/  UIADD3 UR8, UPT, UPT, -UR8, 0x100000, URZ ;  /* 0x0010000008087890 */ /* 0x000fc8000fffe1ff */
[----:B------:R-:W-:Y:S02]  /*0bd0*/  USHF.L.U32 UR9, UR8, 0xb, URZ ;  /* 0x0000000b08097899 */ /* 0x000fe400080006ff */
[----:B------:R-:W-:Y:S02]  /*0be0*/  USHF.L.U32 UR8, UR8, 0x1, URZ ;  /* 0x0000000108087899 */ /* 0x000fe400080006ff */
[----:B-1----:R-:W-:Y:S02]  /*0bf0*/  ULEA UR6, UR6, UR5, 0x18 ;  /* 0x0000000506067291 */ /* 0x002fe4000f8ec0ff */
[----:B------:R-:W-:-:S04]  /*0c00*/  UIADD3 UR4, UPT, UPT, -UR4, 0x100000, URZ ;  /* 0x0010000004047890 */ /* 0x000fc8000fffe1ff */
[----:B------:R-:W-:Y:S02]  /*0c10*/  USHF.L.U32 UR5, UR4, 0xb, URZ ;  /* 0x0000000b04057899 */ /* 0x000fe400080006ff */
[----:B------:R-:W-:Y:S01]  /*0c20*/  USHF.L.U32 UR4, UR4, 0x1, URZ ;  /* 0x0000000104047899 */ /* 0x000fe200080006ff */
[----:B------:R-:W1:Y:S03]  /*0c30*/  FENCE.VIEW.ASYNC.S ;  /* 0x00000000000073c6 */ /* 0x000e660000000000 */
[----:B-1----:R2:W1:Y:S08]  /*0c40*/  SYNCS.EXCH.64 URZ, [UR6+0x190], UR8 ;  /* 0x0001900806ff75b2 */ /* 0x0024700008000100 */
[----:B------:R2:W1:Y:S01]  /*0c50*/  SYNCS.EXCH.64 URZ, [UR6+0x1a0], UR4 ;  /* 0x0001a00406ff75b2 */ /* 0x0004620008000100 */
[----:B------:R2:W1:Y:S01]  /*0c60*/  SYNCS.EXCH.64 URZ, [UR6+0x198], UR8 ;  /* 0x0001980806ff75b2 */ /* 0x0004620008000100 */
[----:B------:R2:W1:Y:S02]  /*0c70*/  SYNCS.EXCH.64 URZ, [UR6+0x1a8], UR4 ;  /* 0x0001a80406ff75b2 */ /* 0x0004640008000100 */
[----:B--2---:R-:W-:Y:S01]  /*0c80*/  NOP ;  /* 0x0000000000007918 */ /* 0x004fe20000000000 */
.L_x_13:
[----:B------:R-:W2:Y:S01]  /*0c90*/  SHFL.IDX PT, R0, R233, RZ, 0x1f ;  /* 0x00001fffe9007589 */ /* 0x000ea200000e0000 */
[----:B------:R-:W-:Y:S01]  /*0ca0*/  NOP ;  /* 0x0000000000007918 */ /* 0x000fe20000000000 */
[----:B--2---:R-:W-:-:S13]  /*0cb0*/  ISETP.NE.AND P0, PT, R0, 0x5, PT ;  /* 0x000000050000780c */ /* 0x004fda0003f05270 */
[----:B------:R-:W-:Y:S05]  /*0cc0*/  @P0 BRA `(.L_x_14) ;  /* 0x0000000000580947 */ /* 0x000fea0003800000 */
[----:B-1----:R-:W1:Y:S01]  /*0cd0*/  S2UR UR4, SR_CgaCtaId ;  /* 0x00000000000479c3 */ /* 0x002e620000008800 */
        /* <DEDUP_REMOVED lines=12> */
[----:B-1----:R2:W1:Y:S01]  /*0da0*/  SYNCS.EXCH.64 URZ, [UR4+0x1b0], UR8 ;  /* 0x0001b00804ff75b2 */ /* 0x0024620008000100 */
[----:B------:R2:W1:Y:S01]  /*0db0*/  SYNCS.EXCH.64 URZ, [UR4+0x1d0], UR6 ;  /* 0x0001d00604ff75b2 */ /* 0x0004620008000100 */
[----:B------:R2:W1:Y:S01]  /*0dc0*/  SYNCS.EXCH.64 URZ, [UR4+0x1b8], UR8 ;  /* 0x0001b80804ff75b2 */ /* 0x0004620008000100 */
[----:B------:R2:W1:Y:S01]  /*0dd0*/  SYNCS.EXCH.64 URZ, [UR4+0x1d8], UR6 ;  /* 0x0001d80604ff75b2 */ /* 0x0004620008000100 */
[----:B------:R2:W1:Y:S01]  /*0de0*/  SYNCS.EXCH.64 URZ, [UR4+0x1c0], UR8 ;  /* 0x0001c00804ff75b2 */ /* 0x0004620008000100 */
[----:B------:R2:W1:Y:S01]  /*0df0*/  SYNCS.EXCH.64 URZ, [UR4+0x1e0], UR6 ;  /* 0x0001e00604ff75b2 */ /* 0x0004620008000100 */
[----:B------:R2:W1:Y:S01]  /*0e00*/  SYNCS.EXCH.64 URZ, [UR4+0x1c8], UR8 ;  /* 0x0001c80804ff75b2 */ /* 0x0004620008000100 */
[----:B------:R2:W1:Y:S02]  /*0e10*/  SYNCS.EXCH.64 URZ, [UR4+0x1e8], UR6 ;  /* 0x0001e80604ff75b2 */ /* 0x0004640008000100 */
[----:B--2---:R-:W-:Y:S01]  /*0e20*/  NOP ;  /* 0x0000000000007918 */ /* 0x004fe20000000000 */
.L_x_14:
[----:B------:R-:W2:Y:S01]  /*0e30*/  SHFL.IDX PT, R0, R233, RZ, 0x1f ;  /* 0x00001fffe9007589 */ /* 0x000ea200000e0000 */
[----:B------:R-:W1:Y:S01]  /*0e40*/  S2UR UR47, SR_CTAID.X ;  /* 0x00000000002f79c3 */ /* 0x000e620000002500 */
[----:B------:R-:W-:-:S07]  /*0e50*/  NOP ;  /* 0x0000000000007918 */ /* 0x000fce0000000000 */
[----:B------:R-:W1:Y:S01]  /*0e60*/  S2UR UR48, SR_CTAID.Y ;  /* 0x00000000003079c3 */ /* 0x000e620000002600 */
[----:B--2---:R-:W-:-:S13]  /*0e70*/  ISETP.NE.AND P0, PT, R0, 0x3, PT ;  /* 0x000000030000780c */ /* 0x004fda0003f05270 */
[----:B-1----:R-:W-:Y:S05]  /*0e80*/  @P0 BRA `(.L_x_15) ;  /* 0x0000000000380947 */ /* 0x002fea0003800000 */
[----:B------:R-:W1:Y:S01]  /*0e90*/  S2UR UR4, SR_CgaCtaId ;  /* 0x00000000000479c3 */ /* 0x000e620000008800 */
[----:B------:R-:W-:Y:S01]  /*0ea0*/  UMOV UR5, 0x400 ;  /* 0x0000040000057882 */ /* 0x000fe20000000000 */
[----:B------:R-:W-:Y:S01]  /*0eb0*/  UMOV UR6, 0x20 ;  /* 0x0000002000067882 */ /* 0x000fe20000000000 */
[----:B------:R-:W-:Y:S01]  /*0ec0*/  ELECT P0, URZ, PT ;  /* 0x0000000000ff782f */ /* 0x000fe20003800000 */
[----:B------:R-:W-:-:S04]  /*0ed0*/  UIADD3 UR6, UPT, UPT, -UR6, 0x100000, URZ ;  /* 0x0010000006067890 */ /* 0x000fc8000fffe1ff */
[----:B------:R-:W-:Y:S02]  /*0ee0*/  USHF.L.U32 UR7, UR6, 0xb, URZ ;  /* 0x0000000b06077899 */ /* 0x000fe400080006ff */
[----:B------:R-:W-:Y:S02]  /*0ef0*/  USHF.L.U32 UR6, UR6, 0x1, URZ ;  /* 0x0000000106067899 */ /* 0x000fe400080006ff */
[----:B-1----:R-:W-:Y:S01]  /*0f00*/  ULEA UR4, UR4, UR5, 0x18 ;  /* 0x0000000504047291 */ /* 0x002fe2000f8ec0ff */
[----:B------:R-:W1:Y:S11]  /*0f10*/  FENCE.VIEW.ASYNC.S ;  /* 0x00000000000073c6 */ /* 0x000e760000000000 */
[----:B-1----:R1:W2:Y:S01]  /*0f20*/  SYNCS.EXCH.64 URZ, [UR4+0x1f0], UR6 ;  /* 0x0001f00604ff75b2 */ /* 0x0022a20008000100 */
[----:B------:R1:W1:Y:S01]  /*0f30*/  SYNCS.EXCH.64 URZ, [UR4+0x200], UR6 ;  /* 0x0002000604ff75b2 */ /* 0x0002620008000100 */
[----:B------:R1:W1:Y:S01]  /*0f40*/  SYNCS.EXCH.64 URZ, [UR4+0x1f8], UR6 ;  /* 0x0001f80604ff75b2 */ /* 0x0002620008000100 */
[----:B------:R1:W1:Y:S01]  /*0f50*/  SYNCS.EXCH.64 URZ, [UR4+0x208], UR6 ;  /* 0x0002080604ff75b2 */ /* 0x0002620008000100 */
[----:B------:R-:W-:Y:S01]  /*0f60*/  NOP ;  /* 0x0000000000007918 */ /* 0x000fe20000000000 */
.L_x_15:
[----:B------:R-:W-:-:S05]  /*0f70*/  CS2R.32 R3, SR_CgaSize ;  /* 0x0000000000037805 */ /* 0x000fca0000008a00 */
[----:B------:R-:W-:-:S05]  /*0f80*/  IMAD R3, R3, -0xa0, RZ ;  /* 0xffffff6003037824 */ /* 0x000fca00078e02ff */
[----:B------:R-:W-:-:S14]  /*0f90*/  R2UR UR5, R3 ;  /* 0x00000000030572ca */ /* 0x000fdc00000e0000 */
[----:B------:R-:W3:Y:S01]  /*0fa0*/  LDCU UR5, c[0x0][UR5+0x2b0] ;  /* 0x00005600050577ac */ /* 0x000ee20008000800 */
[----:B------:R-:W-:Y:S01]  /*0fb0*/  I2FP.F32.U32 R3, UR47 ;  /* 0x0000002f00037c45 */ /* 0x000fe20008201000 */
[----:B------:R-:W-:Y:S01]  /*0fc0*/  NOP ;  /* 0x0000000000007918 */ /* 0x000fe20000000000 */
[----:B------:R-:W-:Y:S02]  /*0fd0*/  I2FP.F32.U32 R0, UR48 ;  /* 0x0000003000007c45 */ /* 0x000fe40008201000 */
[----:B------:R-:W-:-:S06]  /*0fe0*/  RPCMOV.32 Rpc.LO, R2 ;  /* 0x0000000200007352 */ /* 0x000fcc0000000000 */
[----:B------:R-:W-:-:S05]  /*0ff0*/  CS2R.32 R2, SR_CgaSize ;  /* 0x0000000000027805 */ /* 0x000fca0000008a00 */
[----:B------:R-:W-:-:S05]  /*1000*/  IMAD R2, R2, -0xa0, RZ ;  /* 0xffffff6002027824 */ /* 0x000fca00078e02ff */
[----:B-1----:R-:W-:Y:S02]  /*1010*/  R2UR UR4, R2 ;  /* 0x00000000020472ca */ /* 0x002fe400000e0000 */
[----:B------:R-:W-:-:S12]  /*1020*/  RPCMOV.32 R2, Rpc.LO ;  /* 0x0000000000027353 */ /* 0x000fd80000000000 */
[----:B------:R-:W1:Y:S01]  /*1030*/  LDCU UR4, c[0x0][UR4+0x2b4] ;  /* 0x00005680040477ac */ /* 0x000e620008000800 */
[----:B------:R-:W1:Y:S01]  /*1040*/  S2UR UR36, SR_CTAID.Z ;  /* 0x00000000002479c3 */ /* 0x000e620000002700 */
[----:B------:R-:W4:Y:S01]  /*1050*/  LDCU UR19, c[0x0][0xb24] ;  /* 0x00016480ff1377ac */ /* 0x000f220008000800 */
[----:B------:R-:W-:-:S06]  /*1060*/  RPCMOV.32 Rpc.LO, R2 ;  /* 0x0000000200007352 */ /* 0x000fcc0000000000 */
[----:B------:R-:W-:-:S05]  /*1070*/  CS2R.32 R2, SR_CgaSize ;  /* 0x0000000000027805 */ /* 0x000fca0000008a00 */
[----:B------:R-:W-:-:S05]  /*1080*/  IMAD R2, R2, -0xa0, RZ ;  /* 0xffffff6002027824 */ /* 0x000fca00078e02ff */
[----:B------:R-:W-:Y:S02]  /*1090*/  R2UR UR62, R2 ;  /* 0x00000000023e72ca */ /* 0x000fe400000e0000 */
[----:B------:R-:W-:-:S12]  /*10a0*/  RPCMOV.32 R2, Rpc.LO ;  /* 0x0000000000027353 */ /* 0x000fd80000000000 */
[----:B------:R-:W2:Y:S01]  /*10b0*/  LDCU UR62, c[0x0][UR62+0x2a0] ;  /* 0x000054003e3e77ac */ /* 0x000ea20008000800 */
[----:B------:R-:W-:-:S06]  /*10c0*/  RPCMOV.32 Rpc.LO, R2 ;  /* 0x0000000200007352 */ /* 0x000fcc0000000000 */
[----:B------:R-:W-:-:S05]  /*10d0*/  CS2R.32 R2, SR_CgaSize ;  /* 0x0000000000027805 */ /* 0x000fca0000008a00 */
[----:B------:R-:W-:-:S05]  /*10e0*/  IMAD R2, R2, -0xa0, RZ ;  /* 0xffffff6002027824 */ /* 0x000fca00078e02ff */
[----:B------:R-:W-:Y:S02]  /*10f0*/  R2UR UR61, R2 ;  /* 0x00000000023d72ca */ /* 0x000fe400000e0000 */
[----:B------:R-:W-:-:S12]  /*1100*/  RPCMOV.32 R2, Rpc.LO ;  /* 0x0000000000027353 */ /* 0x000fd80000000000 */
[----:B------:R-:W2:Y:S01]  /*1110*/  LDCU UR61, c[0x0][UR61+0x2a4] ;  /* 0x000054803d3d77ac */ /* 0x000ea20008000800 */
[----:B---3--:R-:W-:Y:S01]  /*1120*/  FMUL R3, R3, UR5 ;  /* 0x0000000503037c20 */ /* 0x008fe20008400000 */
[----:B-1----:R-:W-:-:S05]  /*1130*/  FMUL R0, R0, UR4 ;  /* 0x0000000400007c20 */ /* 0x002fca0008400000 */
[----:B------:R-:W1:Y:S01]  /*1140*/  F2I.U32.TRUNC.NTZ R3, R3 ;  /* 0x0000000300037305 */ /* 0x000e62000020f000 */
[----:B----4-:R-:W-:-:S07]  /*1150*/  UISETP.GE.AND UP0, UPT, UR19, 0x1, UPT ;  /* 0x000000011300788c */ /* 0x010fce000bf06270 */
[----:B------:R-:W3:Y:S01]  /*1160*/  F2I.U32.TRUNC.NTZ R0, R0 ;  /* 0x0000000000007305 */ /* 0x000ee2000020f000 */
[----:B-1----:R-:W-:Y:S02]  /*1170*/  R2UR UR4, R3 ;  /* 0x00000000030472ca */ /* 0x002fe400000e0000 */
[----:B---3--:R-:W-:-:S11]  /*1180*/  R2UR UR6, R0 ;  /* 0x00000000000672ca */ /* 0x008fd600000e0000 */
[----:B------:R-:W-:-:S04]  /*1190*/  UIADD3 UR5, UPT, UPT, -UR4, URZ, URZ ;  /* 0x000000ff04057290 */ /* 0x000fc8000fffe1ff */
[----:B--2---:R-:W-:Y:S02]  /*11a0*/  UIMAD UR62, UR62, UR5, UR47 ;  /* 0x000000053e3e72a4 */ /* 0x004fe4000f8e022f */
[----:B------:R-:W-:-:S04]  /*11b0*/  UIADD3 UR4, UPT, UPT, -UR6, URZ, URZ ;  /* 0x000000ff06047290 */ /* 0x000fc8000fffe1ff */
[----:B------:R-:W-:Y:S01]  /*11c0*/  UIMAD UR61, UR61, UR4, UR48 ;  /* 0x000000043d3d72a4 */ /* 0x000fe2000f8e0230 */
[----:B------:R-:W-:Y:S06]  /*11d0*/  BAR.SYNC.DEFER_BLOCKING 0x0 ;  /* 0x0000000000007b1d */ /* 0x000fec0000010000 */
[----:B------:R-:W-:Y:S05]  /*11e0*/  BRA.U !UP0, `(.L_x_16) ;  /* 0x0000000108d47547 */ /* 0x000fea000b800000 */
[----:B------:R-:W1:Y:S01]  /*11f0*/  LDCU.128 UR20, c[0x0][0xb10] ;  /* 0x00016200ff1477ac */ /* 0x000e620008000c00 */
[----:B------:R-:W2:Y:S01]  /*1200*/  LDCU UR6, c[0x0][0x370] ;  /* 0x00006e00ff0677ac */ /* 0x000ea20008000800 */
[----:B------:R-:W3:Y:S01]  /*1210*/  LDCU UR4, c[0x0][0x374] ;  /* 0x00006e80ff0477ac */ /* 0x000ee20008000800 */
[----:B------:R-:W4:Y:S01]  /*1220*/  LDCU UR24, c[0x0][0xb0c] ;  /* 0x00016180ff1877ac */ /* 0x000f220008000800 */
[----:B------:R-:W4:Y:S01]  /*1230*/  LDCU UR5, c[0x0][0xb20] ;  /* 0x00016400ff0577ac */ /* 0x000f220008000800 */
[----:B------:R-:W4:Y:S01]  /*1240*/  LDCU.64 UR16, c[0x0][0xb28] ;  /* 0x00016500ff1077ac */ /* 0x000f220008000a00 */
[----:B-1----:R-:W-:Y:S02]  /*1250*/  UISETP.NE.AND UP0, UPT, UR22, 0x1, UPT ;  /* 0x000000011600788c */ /* 0x002fe4000bf05270 */
[----:B---3--:R-:W-:Y:S02]  /*1260*/  UIMAD.WIDE.U32 UR8, UR4, UR23, URZ ;  /* 0x00000017040872a5 */ /* 0x008fe4000f8e00ff */
[----:B--2---:R-:W-:-:S02]  /*1270*/  UIMAD.WIDE.U32 UR10, UR6, UR20, URZ ;  /* 0x00000014060a72a5 */ /* 0x004fc4000f8e00ff */
[----:B----4-:R-:W-:Y:S02]  /*1280*/  UISETP.NE.AND UP1, UPT, UR24, 0x1, UPT ;  /* 0x000000011800788c */ /* 0x010fe4000bf25270 */
[----:B------:R-:W-:Y:S01]  /*1290*/  UISETP.NE.AND UP4, UPT, UR19, 0x1, UPT ;  /* 0x000000011300788c */ /* 0x000fe2000bf85270 */
[----:B------:R-:W-:Y:S02]  /*12a0*/  UMOV UR8, UR9 ;  /* 0x0000000900087c82 */ /* 0x000fe40008000000 */
[----:B------:R-:W-:Y:S01]  /*12b0*/  UMOV UR10, UR11 ;  /* 0x0000000b000a7c82 */ /* 0x000fe20008000000 */
[----:B------:R-:W-:Y:S02]  /*12c0*/  @UP0 USHF.R.U32.HI UR4, URZ, UR5, UR8 ;  /* 0x00000005ff040299 */ /* 0x000fe40008011608 */
[----:B------:R-:W-:Y:S02]  /*12d0*/  UIMAD.WIDE.U32 UR12, UR48, UR23, URZ ;  /* 0x00000017300c72a5 */ /* 0x000fe4000f8e00ff */
[----:B------:R-:W-:-:S02]  /*12e0*/  UIMAD.WIDE.U32 UR8, UR4, UR16, URZ ;  /* 0x00000010040872a5 */ /* 0x000fc4000f8e00ff */
[----:B------:R-:W-:Y:S02]  /*12f0*/  @UP1 USHF.R.U32.HI UR6, URZ, UR21, UR10 ;  /* 0x00000015ff061299 */ /* 0x000fe4000801160a */
[----:B------:R-:W-:Y:S02]  /*1300*/  UIMAD.WIDE.U32 UR14, UR47, UR20, URZ ;  /* 0x000000142f0e72a5 */ /* 0x000fe4000f8e00ff */
[----:B------:R-:W-:Y:S01]  /*1310*/  UIMAD.WIDE.U32 UR10, UR6, UR16, URZ ;  /* 0x00000010060a72a5 */ /* 0x000fe2000f8e00ff */
[----:B------:R-:W-:Y:S01]  /*1320*/  UMOV UR12, UR13 ;  /* 0x0000000d000c7c82 */ /* 0x000fe20008000000 */
[----:B------:R-:W-:Y:S01]  /*1330*/  UMOV UR8, UR9 ;  /* 0x0000000900087c82 */ /* 0x000fe20008000000 */
[----:B------:R-:W-:Y:S02]  /*1340*/  USHF.R.U32.HI UR12, URZ, UR5, UR12 ;  /* 0x00000005ff0c7299 */ /* 0x000fe4000801160c */
[----:B------:R-:W-:Y:S01]  /*1350*/  @UP4 USHF.R.U32.HI UR4, URZ, UR17, UR8 ;  /* 0x00000011ff044299 */ /* 0x000fe20008011608 */
[----:B------:R-:W-:Y:S01]  /*1360*/  UMOV UR14, UR15 ;  /* 0x0000000f000e7c82 */ /* 0x000fe20008000000 */
[----:B------:R-:W-:Y:S01]  /*1370*/  UMOV UR10, UR11 ;  /* 0x0000000b000a7c82 */ /* 0x000fe20008000000 */
[----:B------:R-:W-:-:S02]  /*1380*/  USHF.R.U32.HI UR14, URZ, UR21, UR14 ;  /* 0x00000015ff0e7299 */ /* 0x000fc4000801160e */
[----:B------:R-:W-:Y:S02]  /*1390*/  USEL UR5, UR48, UR12, !UP0 ;  /* 0x0000000c30057287 */ /* 0x000fe4000c000000 */
[----:B------:R-:W-:Y:S02]  /*13a0*/  @UP4 USHF.R.U32.HI UR6, URZ, UR17, UR10 ;  /* 0x00000011ff064299 */ /* 0x000fe4000801160a */
[----:B------:R-:W-:Y:S02]  /*13b0*/  UIMAD UR7, UR4, UR19, URZ ;  /* 0x00000013040772a4 */ /* 0x000fe4000f8e02ff */
[----:B------:R-:W-:Y:S02]  /*13c0*/  USEL UR4, UR47, UR14, !UP1 ;  /* 0x0000000e2f047287 */ /* 0x000fe4000c800000 */
[----:B------:R-:W-:Y:S02]  /*13d0*/  UIMAD UR10, UR6, UR19, URZ ;  /* 0x00000013060a72a4 */ /* 0x000fe4000f8e02ff */
[----:B------:R-:W-:-:S02]  /*13e0*/  UISETP.GE.AND UP0, UPT, UR5, UR7, UPT ;  /* 0x000000070500728c */ /* 0x000fc4000bf06270 */
[----:B------:R-:W-:Y:S02]  /*13f0*/  UIMAD.WIDE.U32 UR8, UR5, UR16, URZ ;  /* 0x00000010050872a5 */ /* 0x000fe4000f8e00ff */
[----:B------:R-:W-:Y:S02]  /*1400*/  UISETP.GE.OR UP0, UPT, UR4, UR10, UP0 ;  /* 0x0000000a0400728c */ /* 0x000fe40008706670 */
[----:B------:R-:W-:Y:S02]  /*1410*/  UIMAD.WIDE.U32 UR10, UR4, UR16, URZ ;  /* 0x00000010040a72a5 */ /* 0x000fe4000f8e00ff */
[----:B------:R-:W-:Y:S01]  /*1420*/  UIADD3 UR10, UPT, UPT, -UR4, URZ, URZ ;  /* 0x000000ff040a7290 */ /* 0x000fe2000fffe1ff */
[----:B------:R-:W-:Y:S01]  /*1430*/  UMOV UR7, UR9 ;  /* 0x0000000900077c82 */ /* 0x000fe20008000000 */
[----:B------:R-:W-:Y:S02]  /*1440*/  UIADD3 UR9, UPT, UPT, -UR5, URZ, URZ ;  /* 0x000000ff05097290 */ /* 0x000fe4000fffe1ff */
[----:B------:R-:W-:-:S03]  /*1450*/  USHF.R.U32.HI UR7, URZ, UR17, UR7 ;  /* 0x00000011ff077299 */ /* 0x000fc60008011607 */
[----:B------:R-:W-:Y:S01]  /*1460*/  @!UP0 UMOV UR8, UR11 ;  /* 0x0000000b00088c82 */ /* 0x000fe20008000000 */
[----:B------:R-:W-:Y:S02]  /*1470*/  UIMAD UR48, UR22, UR9, UR48 ;  /* 0x00000009163072a4 */ /* 0x000fe4000f8e0230 */
[----:B------:R-:W-:Y:S02]  /*1480*/  USEL UR7, UR5, UR7, !UP4 ;  /* 0x0000000705077287 */ /* 0x000fe4000e000000 */
[----:B------:R-:W-:Y:S02]  /*1490*/  @!UP0 USHF.R.U32.HI UR8, URZ, UR17, UR8 ;  /* 0x00000011ff088299 */ /* 0x000fe40008011608 */
[----:B------:R-:W-:Y:S02]  /*14a0*/  UIADD3 UR9, UPT, UPT, -UR7, URZ, URZ ;  /* 0x000000ff07097290 */ /* 0x000fe4000fffe1ff */
[----:B------:R-:W-:Y:S02]  /*14b0*/  @!UP0 USEL UR8, UR4, UR8, !UP4 ;  /* 0x0000000804088287 */ /* 0x000fe4000e000000 */
[----:B------:R-:W-:-:S02]  /*14c0*/  UIMAD UR9, UR19, UR9, UR5 ;  /* 0x00000009130972a4 */ /* 0x000fc4000f8e0205 */
[----:B------:R-:W-:Y:S02]  /*14d0*/  @!UP0 UIADD3 UR7, UPT, UPT, UR7, -UR8, URZ ;  /* 0x8000000807078290 */ /* 0x000fe4000fffe0ff */
[----:B------:R-:W-:Y:S02]  /*14e0*/  @!UP0 UIMAD UR8, UR9, UR6, UR8 ;  /* 0x00000006090882a4 */ /* 0x000fe4000f8e0208 */
[----:B------:R-:W-:Y:S02]  /*14f0*/  @!UP0 UIMAD UR5, UR7, UR19, UR4 ;  /* 0x00000013070582a4 */ /* 0x000fe4000f8e0204 */
[----:B------:R-:W-:Y:S02]  /*1500*/  UIMAD UR6, UR24, UR10, UR47 ;  /* 0x0000000a180672a4 */ /* 0x000fe4000f8e022f */
[----:B------:R-:W-:Y:S01]  /*1510*/  UIMAD UR48, UR5, UR22, UR48 ;  /* 0x00000016053072a4 */ /* 0x000fe2000f8e0230 */
[----:B------:R-:W-:Y:S02]  /*1520*/  @!UP0 UMOV UR4, UR8 ;  /* 0x0000000800048c82 */ /* 0x000fe40008000000 */
[----:B------:R-:W-:-:S12]  /*1530*/  UIMAD UR47, UR4, UR24, UR6 ;  /* 0x00000018042f72a4 */ /* 0x000fd8000f8e0206 */
.L_x_16:
[----:B------:R-:W1:Y:S01]  /*1540*/  LDCU UR4, c[0x0][0xb30] ;  /* 0x00016600ff0477ac */ /* 0x000e620008000800 */
[----:B------:R-:W2:Y:S01]  /*1550*/  S2UR UR15, SR_CgaCtaId ;  /* 0x00000000000f79c3 */ /* 0x000ea20000008800 */
[----:B-1----:R-:W-:-:S09]  /*1560*/  UISETP.NE.AND UP0, UPT, UR4, 0x1, UPT ;  /* 0x000000010400788c */ /* 0x002fd2000bf05270 */
[----:B--2---:R-:W-:Y:S05]  /*1570*/  BRA.U UP0, `(.L_x_17) ;  /* 0x0000000100447547 */ /* 0x004fea000b800000 */
[----:B------:R-:W1:Y:S01]  /*1580*/  LDCU.128 UR8, c[0x0][0xb10] ;  /* 0x00016200ff0877ac */ /* 0x000e620008000c00 */
[----:B------:R-:W2:Y:S01]  /*1590*/  LDCU UR12, c[0x0][0xb0c] ;  /* 0x00016180ff0c77ac */ /* 0x000ea20008000800 */
[----:B------:R-:W3:Y:S01]  /*15a0*/  LDCU UR13, c[0x0][0xb20] ;  /* 0x00016400ff0d77ac */ /* 0x000ee20008000800 */
[----:B-1----:R-:W-:Y:S02]  /*15b0*/  UIMAD.WIDE.U32 UR6, UR47, UR8, URZ ;  /* 0x000000082f0672a5 */ /* 0x002fe4000f8e00ff */
[----:B------:R-:W-:Y:S02]  /*15c0*/  UIMAD.WIDE.U32 UR4, UR48, UR11, URZ ;  /* 0x0000000b300472a5 */ /* 0x000fe4000f8e00ff */
[----:B--2---:R-:W-:Y:S02]  /*15d0*/  UISETP.NE.AND UP1, UPT, UR12, 0x1, UPT ;  /* 0x000000010c00788c */ /* 0x004fe4000bf25270 */
[----:B------:R-:W-:Y:S01]  /*15e0*/  UISETP.NE.AND UP0, UPT, UR10, 0x1, UPT ;  /* 0x000000010a00788c */ /* 0x000fe2000bf05270 */
[----:B------:R-:W-:-:S02]  /*15f0*/  UMOV UR6, UR7 ;  /* 0x0000000700067c82 */ /* 0x000fc40008000000 */
[----:B------:R-:W-:Y:S01]  /*1600*/  UMOV UR4, UR5 ;  /* 0x0000000500047c82 */ /* 0x000fe20008000000 */
[----:B------:R-:W-:Y:S02]  /*1610*/  USHF.R.U32.HI UR6, URZ, UR9, UR6 ;  /* 0x00000009ff067299 */ /* 0x000fe40008011606 */
[----:B---3--:R-:W-:Y:S02]  /*1620*/  USHF.R.U32.HI UR4, URZ, UR13, UR4 ;  /* 0x0000000dff047299 */ /* 0x008fe40008011604 */
[----:B------:R-:W-:Y:S02]  /*1630*/  USEL UR5, UR47, UR6, !UP1 ;  /* 0x000000062f057287 */ /* 0x000fe4000c800000 */
[----:B------:R-:W-:-:S04]  /*1640*/  USEL UR4, UR48, UR4, !UP0 ;  /* 0x0000000430047287 */ /* 0x000fc8000c000000 */
[----:B------:R-:W-:Y:S02]  /*1650*/  UIADD3 UR6, UPT, UPT, UR5, -UR4, URZ ;  /* 0x8000000405067290 */ /* 0x000fe4000fffe0ff */
[----:B------:R-:W-:Y:S02]  /*1660*/  UIADD3 UR4, UPT, UPT, -UR5, UR4, URZ ;  /* 0x0000000405047290 */ /* 0x000fe4000fffe1ff */
[----:B------:R-:W-:Y:S02]  /*1670*/  UIMAD UR48, UR6, UR10, UR48 ;  /* 0x0000000a063072a4 */ /* 0x000fe4000f8e0230 */
[----:B------:R-:W-:-:S12]  /*1680*/  UIMAD UR47, UR4, UR12, UR47 ;  /* 0x0000000c042f72a4 */ /* 0x000fd8000f8e022f */
.L_x_17:
[----:B------:R-:W-:Y:S01]  /*1690*/  BAR.SYNC.DEFER_BLOCKING 0x0 ;  /* 0x0000000000007b1d */ /* 0x000fe20000010000 */
[----:B------:R-:W-:Y:S01]  /*16a0*/  UISETP.NE.AND UP0, UPT, UR18, 0x2, UPT ;  /* 0x000000021200788c */ /* 0x000fe2000bf05270 */
[----:B------:R-:W-:Y:S02]  /*16b0*/  ISETP.NE.OR P3, PT, R4, 0x2, !P3 ;  /* 0x000000020400780c */ /* 0x000fe40005f65670 */
[----:B------:R-:W-:Y:S02]  /*16c0*/  LOP3.LUT R0, R2, 0x1f, RZ, 0xc0, !PT ;  /* 0x0000001f02007812 */ /* 0x000fe400078ec0ff */
[----:B------:R-:W1:Y:S04]  /*16d0*/  LDCU UR21, c[0x0][0xb24] ;  /* 0x00016480ff1577ac */ /* 0x000e680008000800 */
[----:B------:R-:W-:Y:S05]  /*16e0*/  BRA.U UP0, `(.L_x_18) ;  /* 0x0000001d00107547 */ /* 0x000fea000b800000 */
[----:B------:R-:W2:Y:S01]  /*16f0*/  LDCU UR6, c[0x0][0x38c] ;  /* 0x00007180ff0677ac */ /* 0x000ea20008000800 */
[----:B------:R-:W-:Y:S01]  /*1700*/  PLOP3.LUT P1, PT, PT, PT, UP3, 0x80, 0x8 ;  /* 0x000000000008781c */ /* 0x000fe20003f2f038 */
[----:B------:R-:W-:Y:S01]  /*1710*/  IMAD.MOV.U32 R12, RZ, RZ, 0x1 ;  /* 0x00000001ff0c7424 */ /* 0x000fe200078e00ff */
[----:B------:R-:W-:Y:S02]  /*1720*/  ISETP.EQ.OR P2, PT, R0, RZ, P3 ;  /* 0x000000ff0000720c */ /* 0x000fe40001f42670 */
[----:B------:R-:W-:Y:S02]  /*1730*/  CS2R R10, SRZ ;  /* 0x00000000000a7805 */ /* 0x000fe4000001ff00 */
[----:B------:R-:W-:Y:S01]  /*1740*/  PLOP3.LUT P1, PT, P1, PT, PT, 0x8, 0x80 ;  /* 0x000000000080781c */ /* 0x000fe20000f2e170 */
[----:B------:R-:W-:Y:S01]  /*1750*/  IMAD.MOV.U32 R9, RZ, RZ, RZ ;  /* 0x000000ffff097224 */ /* 0x000fe200078e00ff */
[----:B------:R-:W3:Y:S01]  /*1760*/  LDCU UR40, c[0x0][0x370] ;  /* 0x00006e00ff2877ac */ /* 0x000ee20008000800 */
[----:B------:R-:W-:Y:S01]  /*1770*/  IMAD.MOV.U32 R8, RZ, RZ, 0x1 ;  /* 0x00000001ff087424 */ /* 0x000fe200078e00ff */
[----:B------:R-:W4:Y:S01]  /*1780*/  LDCU.64 UR28, c[0x0][0x348] ;  /* 0x00006900ff1c77ac */ /* 0x000f220008000a00 */
[----:B------:R-:W1:Y:S01]  /*1790*/  LDCU UR39, c[0x0][0x374] ;  /* 0x00006e80ff2777ac */ /* 0x000e620008000800 */
[----:B--2---:R-:W-:-:S02]  /*17a0*/  UIADD3 UR5, UPT, UPT, UR6, 0xf, URZ ;  /* 0x0000000f06057890 */ /* 0x004fc4000fffe0ff */
[----:B------:R-:W-:Y:S02]  /*17b0*/  UIADD3 UR44, UPT, UPT, UR6, 0x1e, URZ ;  /* 0x0000001e062c7890 */ /* 0x000fe4000fffe0ff */
[----:B------:R-:W-:-:S04]  /*17c0*/  USHF.R.S32.HI UR4, URZ, 0x1f, UR5 ;  /* 0x0000001fff047899 */ /* 0x000fc80008011405 */
[----:B------:R-:W-:Y:S02]  /*17d0*/  ULEA.HI UR4, UR4, UR5, URZ, 0x4 ;  /* 0x0000000504047291 */ /* 0x000fe4000f8f20ff */
[----:B------:R-:W-:Y:S02]  /*17e0*/  UIADD3 UR5, UPT, UPT, UR6, -0x1, URZ ;  /* 0xffffffff06057890 */ /* 0x000fe4000fffe0ff */
[----:B------:R-:W-:Y:S02]  /*17f0*/  USHF.R.S32.HI UR42, URZ, 0x4, UR4 ;  /* 0x00000004ff2a7899 */ /* 0x000fe40008011404 */
[----:B------:R-:W-:Y:S02]  /*1800*/  UISETP.GE.U32.AND UP1, UPT, UR5, -0x1f, UPT ;  /* 0xffffffe10500788c */ /* 0x000fe4000bf26070 */
[----:B------:R-:W-:Y:S01]  /*1810*/  UISETP.LT.U32.AND UP0, UPT, UR42, 0x16, UPT ;  /* 0x000000162a00788c */ /* 0x000fe2000bf01070 */
[----:B------:R-:W-:-:S03]  /*1820*/  UMOV UR6, URZ ;  /* 0x000000ff00067c82 */ /* 0x000fc60008000000 */
[----:B------:R-:W-:-:S04]  /*1830*/  USEL UR41, UR42, 0x16, UP0 ;  /* 0x000000162a297887 */ /* 0x000fc80008000000 */
[----:B------:R-:W-:Y:S02]  /*1840*/  UIADD3 UR14, UPT, UPT, UR41, -0x1, URZ ;  /* 0xffffffff290e7890 */ /* 0x000fe4000fffe0ff */
[----:B------:R-:W-:Y:S02]  /*1850*/  @UP1 UIADD3 UR14, UPT, UPT, UR41, URZ, URZ ;  /* 0x000000ff290e1290 */ /* 0x000fe4000fffe0ff */
[----:B------:R-:W-:Y:S02]  /*1860*/  UIADD3 UR43, UPT, UPT, UR42, -UR41, URZ ;  /* 0x800000292a2b7290 */ /* 0x000fe4000fffe0ff */
[----:B-1-34-:R-:W-:-:S12]  /*1870*/  UIADD3 UR14, UPT, UPT, UR14, 0x1, URZ ;  /* 0x000000010e0e7890 */ /* 0x01afd8000fffe0ff */
.L_x_36:
[----:B------:R-:W-:Y:S01]  /*1880*/  UISETP.NE.AND UP0, UPT, UR15, URZ, UPT ;  /* 0x000000ff0f00728c */ /* 0x000fe2000bf05270 */
[----:B------:R-:W1:Y:S08]  /*1890*/  S2UR UR15, SR_CgaCtaId ;  /* 0x00000000000f79c3 */ /* 0x000e700000008800 */
[----:B------:R-:W-:Y:S05]  /*18a0*/  BRA.U UP0, `(.L_x_19) ;  /* 0x0000000100347547 */ /* 0x000fea000b800000 */
[----:B------:R-:W2:Y:S01]  /*18b0*/  S2R R0, SR_CgaCtaId ;  /* 0x0000000000007919 */ /* 0x000ea20000008800 */
[----:B------:R-:W-:-:S04]  /*18c0*/  MOV R2, 0x400 ;  /* 0x0000040000027802 */ /* 0x000fc80000000f00 */
[----:B--2---:R-:W-:Y:S02]  /*18d0*/  LEA R0, R0, R2, 0x18 ;  /* 0x0000000200007211 */ /* 0x004fe400078ec0ff */
[----:B------:R-:W-:-:S03]  /*18e0*/  SHF.L.U32 R2, R8, 0x1f, RZ ;  /* 0x0000001f08027819 */ /* 0x000fc600000006ff */
[----:B------:R-:W-:-:S04]  /*18f0*/  IMAD R0, R9, 0x8, R0 ;  /* 0x0000000809007824 */ /* 0x000fc800078e0200 */
[----:B------:R-:W2:Y:S02]  /*1900*/  SYNCS.PHASECHK.TRANS64.TRYWAIT P0, [R0+URZ+0x200], R2 ;  /* 0x00020002000075a7 */ /* 0x000ea400080011ff */
[----:B--2---:R-:W-:Y:S05]  /*1910*/  @!P0 BRA `(.L_x_20) ;  /* 0x0000007c007c8947 */ /* 0x004fea0003800000 */
.L_x_127:
[----:B------:R-:W-:Y:S01]  /*1920*/  VIADD R9, R9, 0x1 ;  /* 0x0000000109097836 */ /* 0x000fe20000000000 */
[----:B------:R2:W-:Y:S04]  /*1930*/  SYNCS.ARRIVE.TRANS64.A1T0 RZ, [R0+URZ+0x1f0], RZ ;  /* 0x0001f0ff00ff79a7 */ /* 0x0005e800081000ff */
[----:B------:R-:W-:-:S04]  /*1940*/  ISETP.NE.AND P0, PT, R9, 0x2, PT ;  /* 0x000000020900780c */ /* 0x000fc80003f05270 */
[----:B------:R-:W-:Y:S02]  /*1950*/  SEL R9, R9, RZ, P0 ;  /* 0x000000ff09097207 */ /* 0x000fe40000000000 */
[----:B--2---:R-:W-:-:S04]  /*1960*/  SEL R0, RZ, 0x1, P0 ;  /* 0x00000001ff007807 */ /* 0x004fc80000000000 */
[----:B------:R-:W-:-:S07]  /*1970*/  LOP3.LUT R8, R8, R0, RZ, 0x3c, !PT ;  /* 0x0000000008087212 */ /* 0x000fce00078e3cff */
.L_x_19:
[----:B------:R-:W-:Y:S01]  /*1980*/  UMOV UR4, 0x400 ;  /* 0x0000040000047882 */ /* 0x000fe20000000000 */
[----:B------:R-:W-:Y:S01]  /*1990*/  SHF.L.U32 R0, R12, 0x1f, RZ ;  /* 0x0000001f0c007819 */ /* 0x000fe200000006ff */
[----:B-1----:R-:W-:Y:S02]  /*19a0*/  ULEA UR4, UR15, UR4, 0x18 ;  /* 0x000000040f047291 */ /* 0x002fe4000f8ec0ff */
[----:B------:R-:W-:Y:S02]  /*19b0*/  UISETP.GE.U32.AND UP0, UPT, UR44, 0x1f, UPT ;  /* 0x0000001f2c00788c */ /* 0x000fe4000bf06070 */
[----:B------:R-:W-:Y:S02]  /*19c0*/  ULEA UR5, UR6, UR4, 0x3 ;  /* 0x0000000406057291 */ /* 0x000fe4000f8e18ff */
[----:B------:R-:W-:Y:S02]  /*19d0*/  USHF.L.U32 UR35, UR47, 0x7, URZ ;  /* 0x000000072f237899 */ /* 0x000fe400080006ff */
[----:B------:R-:W-:Y:S01]  /*19e0*/  UIMAD UR11, UR48, 0x70, URZ ;  /* 0x00000070300b78a4 */ /* 0x000fe2000f8e02ff */
[----:B------:R-:W-:-:S04]  /*19f0*/  UMOV UR13, URZ ;  /* 0x000000ff000d7c82 */ /* 0x000fc80008000000 */
[----:B------:R1:W2:Y:S01]  /*1a00*/  SYNCS.PHASECHK.TRANS64.TRYWAIT P0, [UR5+0xb0], R0 ;  /* 0x0000b000ff0075a7 */ /* 0x0002a20008001105 */
[----:B------:R-:W-:Y:S06]  /*1a10*/  BRA.U !UP0, `(.L_x_21) ;  /* 0x0000000108a87547 */ /* 0x000fec000b800000 */
[----:B------:R-:W-:Y:S01]  /*1a20*/  UMOV UR7, URZ ;  /* 0x000000ff00077c82 */ /* 0x000fe20008000000 */
[----:B------:R-:W-:-:S05]  /*1a30*/  UMOV UR5, UR6 ;  /* 0x0000000600057c82 */ /* 0x000fca0008000000 */
.L_x_26:
[----:B--2---:R-:W-:Y:S01]  /*1a40*/  @!P3 MOV R2, 0x1e00 ;  /* 0x00001e000002b802 */ /* 0x004fe20000000f00 */
[----:B---3--:R-:W-:Y:S01]  /*1a50*/  ULEA UR33, UR5, UR4, 0x3 ;  /* 0x0000000405217291 */ /* 0x008fe2000f8e18ff */
[----:B--2-4-:R-:W-:Y:S11]  /*1a60*/  @P0 BRA `(.L_x_22) ;  /* 0x00000000000c0947 */ /* 0x014ff60003800000 */
[----:B------:R-:W-:Y:S04]  /*1a70*/  SHF.L.U32 R3, R12, 0x1f, RZ ;  /* 0x0000001f0c037819 */ /* 0x000fe800000006ff */
[----:B------:R-:W2:Y:S02]  /*1a80*/  SYNCS.PHASECHK.TRANS64.TRYWAIT P0, [UR33+0xb0], R3 ;  /* 0x0000b003ff0075a7 */ /* 0x000ea40008001121 */
[----:B--2---:R-:W-:Y:S05]  /*1a90*/  @!P0 BRA `(.L_x_23) ;  /* 0x0000007c00308947 */ /* 0x004fea0003800000 */
.L_x_22:
[----:B------:R2:W-:Y:S01]  /*1aa0*/  @!P3 SYNCS.ARRIVE.TRANS64 RZ, [UR33], R2 ;  /* 0x00000002ffffb9a7 */ /* 0x0005e20008000021 */
[----:B------:R-:W-:Y:S04]  /*1ab0*/  BSSY.RECONVERGENT B0, `(.L_x_24) ;  /* 0x0000003000007945 */ /* 0x000fe80003800200 */
[----:B------:R-:W-:Y:S05]  /*1ac0*/  @P2 BRA `(.L_x_25) ;  /* 0x0000000000042947 */ /* 0x000fea0003800000 */
[----:B------:R-:W-:Y:S05]  /*1ad0*/  BPT.TRAP 0x1 ;  /* 0x000000040000795c */ /* 0x000fea0000300000 */
.L_x_25:
[----:B------:R-:W-:Y:S05]  /*1ae0*/  BSYNC.RECONVERGENT B0 ;  /* 0x0000000000007941 */ /* 0x000fea0003800200 */
.L_x_24:
[----:B------:R-:W-:Y:S02]  /*1af0*/  UIADD3 UR6, UPT, UPT, UR5, 0x1, URZ ;  /* 0x0000000105067890 */ /* 0x000fe4000fffe0ff */
[----:B------:R-:W-:Y:S02]  /*1b00*/  UIADD3 UR18, UP1, UPT, UR28, 0x80, URZ ;  /* 0x000000801c127890 */ /* 0x000fe4000ff3e0ff */
[----:B------:R-:W-:Y:S02]  /*1b10*/  UISETP.NE.AND UP0, UPT, UR6, 0x16, UPT ;  /* 0x000000160600788c */ /* 0x000fe4000bf05270 */
[----:B------:R-:W-:Y:S02]  /*1b20*/  ULEA UR32, UR5, UR4, 0xc ;  /* 0x0000000405207291 */ /* 0x000fe4000f8e60ff */
[----:B------:R-:W-:Y:S02]  /*1b30*/  USEL UR9, URZ, 0x1, UP0 ;  /* 0x00000001ff097887 */ /* 0x000fe40008000000 */
[----:B------:R-:W-:Y:S02]  /*1b40*/  USEL UR6, UR6, URZ, UP0 ;  /* 0x000000ff06067287 */ /* 0x000fe40008000000 */
[----:B------:R-:W-:Y:S02]  /*1b50*/  USHF.L.U32 UR34, UR7, 0x4, URZ ;  /* 0x0000000407227899 */ /* 0x000fe400080006ff */
[----:B------:R-:W-:Y:S01]  /*1b60*/  ULEA UR8, UR6, UR4, 0x3 ;  /* 0x0000000406087291 */ /* 0x000fe2000f8e18ff */
[----:B------:R-:W-:Y:S01]  /*1b70*/  LOP3.LUT R12, R12, UR9, RZ, 0x3c, !PT ;  /* 0x000000090c0c7c12 */ /* 0x000fe2000f8e3cff */
[----:B------:R-:W-:Y:S02]  /*1b80*/  UIADD3.X UR19, UPT, UPT, URZ, UR29, URZ, UP1, !UPT ;  /* 0x0000001dff137290 */ /* 0x000fe40008ffe4ff */
[----:B------:R-:W-:Y:S01]  /*1b90*/  UIADD3 UR32, UPT, UPT, UR32, 0xe400, URZ ;  /* 0x0000e40020207890 */ /* 0x000fe2000fffe0ff */
[----:B-1----:R-:W-:Y:S01]  /*1ba0*/  SHF.L.U32 R0, R12, 0x1f, RZ ;  /* 0x0000001f0c007819 */ /* 0x002fe200000006ff */
[----:B------:R-:W-:Y:S02]  /*1bb0*/  UIADD3 UR16, UP0, UPT, UR28, 0x180, URZ ;  /* 0x000001801c107890 */ /* 0x000fe4000ff1e0ff */
[----:B------:R-:W-:Y:S01]  /*1bc0*/  UIADD3 UR7, UPT, UPT, UR7, 0x1, URZ ;  /* 0x0000000107077890 */ /* 0x000fe2000fffe0ff */
[----:B------:R3:W4:Y:S01]  /*1bd0*/  SYNCS.PHASECHK.TRANS64.TRYWAIT P0, [UR8+0xb0], R0 ;  /* 0x0000b000ff0075a7 */ /* 0x0007220008001108 */
[----:B------:R-:W-:Y:S01]  /*1be0*/  UIMAD UR8, UR5, 0xe00, UR4 ;  /* 0x00000e00050878a4 */ /* 0x000fe2000f8e0204 */
[----:B------:R-:W-:Y:S01]  /*1bf0*/  UMOV UR22, 0x0 ;  /* 0x0000000000167882 */ /* 0x000fe20000000000 */
[----:B------:R-:W-:Y:S02]  /*1c00*/  UMOV UR23, 0x10000000 ;  /* 0x1000000000177882 */ /* 0x000fe40000000000 */
[----:B------:R-:W-:Y:S01]  /*1c10*/  UIADD3 UR8, UPT, UPT, UR8, 0x24400, URZ ;  /* 0x0002440008087890 */ /* 0x000fe2000fffe0ff */
[----:B------:R3:W-:Y:S01]  /*1c20*/  UTMALDG.3D [UR32], [UR18], desc[UR22] ;  /* 0x00001620120075b4 */ /* 0x0007e20008011000 */
[----:B------:R-:W-:Y:S01]  /*1c30*/  UIADD3.X UR17, UPT, UPT, URZ, UR29, URZ, UP0, !UPT ;  /* 0x0000001dff117290 */ /* 0x000fe200087fe4ff */
[----:B------:R-:W-:Y:S01]  /*1c40*/  UMOV UR12, UR36 ;  /* 0x00000024000c7c82 */ /* 0x000fe20008000000 */
[----:B------:R-:W-:Y:S01]  /*1c50*/  UMOV UR9, UR33 ;  /* 0x0000002100097c82 */ /* 0x000fe20008000000 */
[----:B------:R-:W-:Y:S01]  /*1c60*/  UMOV UR10, UR34 ;  /* 0x00000022000a7c82 */ /* 0x000fe20008000000 */
[----:B------:R-:W-:Y:S01]  /*1c70*/  UISETP.NE.AND UP0, UPT, UR7, UR14, UPT ;  /* 0x0000000e0700728c */ /* 0x000fe2000bf05270 */
[----:B------:R-:W-:Y:S01]  /*1c80*/  UMOV UR13, UR14 ;  /* 0x0000000e000d7c82 */ /* 0x000fe20008000000 */
[----:B------:R-:W-:Y:S03]  /*1c90*/  UMOV UR5, UR6 ;  /* 0x0000000600057c82 */ /* 0x000fe60008000000 */
[----:B------:R3:W-:Y:S04]  /*1ca0*/  UTMALDG.3D [UR8], [UR16], desc[UR22] ;  /* 0x00001608100075b4 */ /* 0x0007e80008011000 */
[----:B------:R-:W-:Y:S05]  /*1cb0*/  BRA.U UP0, `(.L_x_26) ;  /* 0xfffffffd00607547 */ /* 0x000fea000b83ffff */
.L_x_21:
[----:B------:R-:W-:Y:S01]  /*1cc0*/  ULEA UR5, UR6, UR4, 0x3 ;  /* 0x0000000406057291 */ /* 0x000fe2000f8e18ff */
[----:B-1-3--:R-:W-:Y:S01]  /*1cd0*/  SHF.L.U32 R0, R12, 0x1f, RZ ;  /* 0x0000001f0c007819 */ /* 0x00afe200000006ff */
[----:B------:R-:W-:Y:S01]  /*1ce0*/  @!P1 SYNCS.ARRIVE.TRANS64.A1T0 RZ, [UR4+0x188], RZ ;  /* 0x000188ffffff99a7 */ /* 0x000fe20008100004 */
[----:B------:R-:W-:-:S06]  /*1cf0*/  UISETP.GT.AND UP0, UPT, UR42, UR41, UPT ;  /* 0x000000292a00728c */ /* 0x000fcc000bf04270 */
[----:B--2-4-:R1:W2:Y:S03]  /*1d00*/  SYNCS.PHASECHK.TRANS64.TRYWAIT P0, [UR5+0xb0], R0 ;  /* 0x0000b000ff0075a7 */ /* 0x0142a60008001105 */
[----:B------:R-:W-:Y:S05]  /*1d10*/  BRA.U !UP0, `(.L_x_27) ;  /* 0x0000000108ac7547 */ /* 0x000fea000b800000 */
[----:B------:R-:W-:Y:S01]  /*1d20*/  UIADD3 UR26, UPT, UPT, UR43, UR13, URZ ;  /* 0x0000000d2b1a7290 */ /* 0x000fe2000fffe0ff */
[----:B------:R-:W-:-:S11]  /*1d30*/  UMOV UR5, UR6 ;  /* 0x0000000600057c82 */ /* 0x000fd60008000000 */
.L_x_32:
[----:B--2---:R-:W-:Y:S01]  /*1d40*/  @!P3 MOV R2, 0x1e00 ;  /* 0x00001e000002b802 */ /* 0x004fe20000000f00 */
[----:B---3--:R-:W-:Y:S01]  /*1d50*/  ULEA UR17, UR5, UR4, 0x3 ;  /* 0x0000000405117291 */ /* 0x008fe2000f8e18ff */
[----:B--2-4-:R-:W-:Y:S11]  /*1d60*/  @P0 BRA `(.L_x_28) ;  /* 0x00000000000c0947 */ /* 0x014ff60003800000 */
[----:B------:R-:W-:Y:S04]  /*1d70*/  SHF.L.U32 R3, R12, 0x1f, RZ ;  /* 0x0000001f0c037819 */ /* 0x000fe800000006ff */
[----:B------:R-:W2:Y:S02]  /*1d80*/  SYNCS.PHASECHK.TRANS64.TRYWAIT P0, [UR17+0xb0], R3 ;  /* 0x0000b003ff0075a7 */ /* 0x000ea40008001111 */
[----:B--2---:R-:W-:Y:S05]  /*1d90*/  @!P0 BRA `(.L_x_29) ;  /* 0x0000007800888947 */ /* 0x004fea0003800000 */
.L_x_28:
[----:B------:R2:W-:Y:S01]  /*1da0*/  @!P3 SYNCS.ARRIVE.TRANS64 RZ, [UR17], R2 ;  /* 0x00000002ffffb9a7 */ /* 0x0005e20008000011 */
[----:B------:R-:W-:Y:S04]  /*1db0*/  BSSY.RECONVERGENT B0, `(.L_x_30) ;  /* 0x0000003000007945 */ /* 0x000fe80003800200 */
[----:B------:R-:W-:Y:S05]  /*1dc0*/  @P2 BRA `(.L_x_31) ;  /* 0x0000000000042947 */ /* 0x000fea0003800000 */
[----:B------:R-:W-:Y:S05]  /*1dd0*/  BPT.TRAP 0x1 ;  /* 0x000000040000795c */ /* 0x000fea0000300000 */
.L_x_31:
[----:B------:R-:W-:Y:S05]  /*1de0*/  BSYNC.RECONVERGENT B0 ;  /* 0x0000000000007941 */ /* 0x000fea0003800200 */
.L_x_30:
[----:B------:R-:W-:Y:S02]  /*1df0*/  UIADD3 UR6, UPT, UPT, UR5, 0x1, URZ ;  /* 0x0000000105067890 */ /* 0x000fe4000fffe0ff */
[----:B------:R-:W-:Y:S02]  /*1e00*/  ULEA UR16, UR5, UR4, 0xc ;  /* 0x0000000405107291 */ /* 0x000fe4000f8e60ff */
[----:B------:R-:W-:Y:S02]  /*1e10*/  UISETP.NE.AND UP0, UPT, UR6, 0x16, UPT ;  /* 0x000000160600788c */ /* 0x000fe4000bf05270 */
[----:B------:R-:W-:Y:S02]  /*1e20*/  UIADD3 UR24, UP1, UPT, UR28, 0x80, URZ ;  /* 0x000000801c187890 */ /* 0x000fe4000ff3e0ff */
[----:B------:R-:W-:Y:S02]  /*1e30*/  USEL UR8, URZ, 0x1, UP0 ;  /* 0x00000001ff087887 */ /* 0x000fe40008000000 */
[----:B------:R-:W-:Y:S02]  /*1e40*/  USEL UR6, UR6, URZ, UP0 ;  /* 0x000000ff06067287 */ /* 0x000fe40008000000 */
[----:B------:R-:W-:Y:S02]  /*1e50*/  USHF.L.U32 UR18, UR13, 0x4, URZ ;  /* 0x000000040d127899 */ /* 0x000fe400080006ff */
[----:B------:R-:W-:Y:S01]  /*1e60*/  ULEA UR7, UR6, UR4, 0x3 ;  /* 0x0000000406077291 */ /* 0x000fe2000f8e18ff */
[----:B------:R-:W-:Y:S01]  /*1e70*/  LOP3.LUT R12, R12, UR8, RZ, 0x3c, !PT ;  /* 0x000000080c0c7c12 */ /* 0x000fe2000f8e3cff */
[----:B------:R-:W-:Y:S02]  /*1e80*/  UIADD3 UR16, UPT, UPT, UR16, 0xe400, URZ ;  /* 0x0000e40010107890 */ /* 0x000fe4000fffe0ff */
[----:B------:R-:W-:Y:S01]  /*1e90*/  UIADD3.X UR25, UPT, UPT, URZ, UR29, URZ, UP1, !UPT ;  /* 0x0000001dff197290 */ /* 0x000fe20008ffe4ff */
[----:B-1----:R-:W-:Y:S01]  /*1ea0*/  SHF.L.U32 R0, R12, 0x1f, RZ ;  /* 0x0000001f0c007819 */ /* 0x002fe200000006ff */
[----:B------:R-:W-:Y:S02]  /*1eb0*/  UIMAD UR8, UR5, 0xe00, UR4 ;  /* 0x00000e00050878a4 */ /* 0x000fe4000f8e0204 */
[----:B------:R-:W-:Y:S01]  /*1ec0*/  UIADD3 UR22, UP0, UPT, UR28, 0x180, URZ ;  /* 0x000001801c167890 */ /* 0x000fe2000ff1e0ff */
[----:B------:R3:W4:Y:S01]  /*1ed0*/  SYNCS.PHASECHK.TRANS64.TRYWAIT P0, [UR7+0xb0], R0 ;  /* 0x0000b000ff0075a7 */ /* 0x0007220008001107 */
[----:B------:R-:W-:Y:S01]  /*1ee0*/  UIADD3 UR8, UPT, UPT, UR8, 0x24400, URZ ;  /* 0x0002440008087890 */ /* 0x000fe2000fffe0ff */
[----:B------:R-:W-:Y:S01]  /*1ef0*/  UMOV UR30, 0x0 ;  /* 0x00000000001e7882 */ /* 0x000fe20000000000 */
[----:B------:R-:W-:Y:S01]  /*1f00*/  UMOV UR31, 0x10000000 ;  /* 0x10000000001f7882 */ /* 0x000fe20000000000 */
[----:B------:R-:W-:Y:S01]  /*1f10*/  UMOV UR19, UR35 ;  /* 0x0000002300137c82 */ /* 0x000fe20008000000 */
[----:B------:R-:W-:Y:S01]  /*1f20*/  UMOV UR20, UR36 ;  /* 0x0000002400147c82 */ /* 0x000fe20008000000 */
[----:B------:R-:W-:Y:S01]  /*1f30*/  UIADD3.X UR23, UPT, UPT, URZ, UR29, URZ, UP0, !UPT ;  /* 0x0000001dff177290 */ /* 0x000fe200087fe4ff */
[----:B------:R3:W-:Y:S01]  /*1f40*/  UTMALDG.3D [UR16], [UR24], desc[UR30] ;  /* 0x00001e10180075b4 */ /* 0x0007e20008011000 */
[----:B------:R-:W-:Y:S01]  /*1f50*/  UIADD3 UR13, UPT, UPT, UR13, 0x1, URZ ;  /* 0x000000010d0d7890 */ /* 0x000fe2000fffe0ff */
[----:B------:R-:W-:Y:S01]  /*1f60*/  UMOV UR12, UR36 ;  /* 0x00000024000c7c82 */ /* 0x000fe20008000000 */
[----:B------:R-:W-:Y:S01]  /*1f70*/  UMOV UR9, UR17 ;  /* 0x0000001100097c82 */ /* 0x000fe20008000000 */
[----:B------:R-:W-:Y:S01]  /*1f80*/  UMOV UR10, UR18 ;  /* 0x00000012000a7c82 */ /* 0x000fe20008000000 */
[----:B------:R-:W-:Y:S03]  /*1f90*/  UISETP.NE.AND UP0, UPT, UR13, UR26, UPT ;  /* 0x0000001a0d00728c */ /* 0x000fe6000bf05270 */
[----:B------:R3:W-:Y:S01]  /*1fa0*/  UTMALDG.3D [UR8], [UR22], desc[UR30] ;  /* 0x00001e08160075b4 */ /* 0x0007e20008011000 */
[----:B------:R-:W-:Y:S05]  /*1fb0*/  UMOV UR5, UR6 ;  /* 0x0000000600057c82 */ /* 0x000fea0008000000 */
[----:B------:R-:W-:Y:S05]  /*1fc0*/  BRA.U UP0, `(.L_x_32) ;  /* 0xfffffffd005c7547 */ /* 0x000fea000b83ffff */
.L_x_27:
[C---:B------:R-:W-:Y:S01]  /*1fd0*/  LEA R3, R11.reuse, UR4, 0x3 ;  /* 0x000000040b037c11 */ /* 0x040fe2000f8e18ff */
[----:B------:R-:W-:Y:S01]  /*1fe0*/  NOP ;  /* 0x0000000000007918 */ /* 0x000fe20000000000 */
[----:B-1-3--:R-:W-:Y:S02]  /*1ff0*/  SHF.L.U32 R0, R10, 0x1f, RZ ;  /* 0x0000001f0a007819 */ /* 0x00afe400000006ff */
[----:B------:R-:W-:Y:S02]  /*2000*/  LEA R4, R11, UR4, 0x4 ;  /* 0x000000040b047c11 */ /* 0x000fe4000f8e20ff */
[----:B--2-4-:R-:W1:Y:S02]  /*2010*/  SYNCS.PHASECHK.TRANS64.TRYWAIT P0, [R3+URZ+0x190], R0 ;  /* 0x00019000030075a7 */ /* 0x014e6400080011ff */
[----:B-1----:R-:W-:Y:S05]  /*2020*/  @!P0 BRA `(.L_x_33) ;  /* 0x0000007400fc8947 */ /* 0x002fea0003800000 */
.L_x_130:
[----:B------:R-:W2:Y:S01]  /*2030*/  LDS.128 R4, [R4+0x220] ;  /* 0x0002200004047984 */ /* 0x000ea20000000c00 */
[----:B------:R-:W-:Y:S01]  /*2040*/  UISETP.GE.AND UP0, UPT, UR21, 0x1, UPT ;  /* 0x000000011500788c */ /* 0x000fe2000bf06270 */
[----:B------:R-:W-:Y:S01]  /*2050*/  @!PT LDS RZ, [RZ] ;  /* 0x00000000fffff984 */ /* 0x000fe20000000800 */
[----:B------:R-:W-:Y:S01]  /*2060*/  @!PT LDS RZ, [RZ] ;  /* 0x00000000fffff984 */ /* 0x000fe20000000800 */
[----:B------:R-:W-:Y:S01]  /*2070*/  @!PT LDS RZ, [RZ] ;  /* 0x00000000fffff984 */ /* 0x000fe20000000800 */
[----:B------:R-:W-:Y:S01]  /*2080*/  @!PT LDS RZ, [RZ] ;  /* 0x00000000fffff984 */ /* 0x000fe20000000800 */
[----:B------:R3:W-:Y:S06]  /*2090*/  MEMBAR.ALL.CTA ;  /* 0x0000000000007992 */ /* 0x0007ec0000008000 */
[----:B---3--:R-:W3:Y:S01]  /*20a0*/  FENCE.VIEW.ASYNC.S ;  /* 0x00000000000073c6 */ /* 0x008ee20000000000 */
[----:B--2---:R-:W-:-:S13]  /*20b0*/  LOP3.LUT P0, RZ, R6, 0x1, RZ, 0xc0, !PT ;  /* 0x0000000106ff7812 */ /* 0x004fda000780c0ff */
[----:B---3--:R-:W-:Y:S01]  /*20c0*/  VOTEU.ANY UP1, P0 ;  /* 0x0000000000ff7886 */ /* 0x008fe20000020100 */
[----:B------:R-:W-:-:S13]  /*20d0*/  PLOP3.LUT P0, PT, PT, PT, UP1, 0x80, 0x8 ;  /* 0x000000000008781c */ /* 0x000fda0003f0f018 */
[----:B-1----:R-:W-:Y:S02]  /*20e0*/  @P0 LOP3.LUT R0, R5, 0xffff, RZ, 0xc0, !PT ;  /* 0x0000ffff05000812 */ /* 0x002fe400078ec0ff */
[----:B------:R-:W-:Y:S02]  /*20f0*/  @P0 MOV R2, R4 ;  /* 0x0000000400020202 */ /* 0x000fe40000000f00 */
[----:B------:R-:W-:Y:S01]  /*2100*/  @P0 R2UR UR7, R0 ;  /* 0x00000000000702ca */ /* 0x000fe200000e0000 */
[----:B------:R-:W-:Y:S01]  /*2110*/  VIADD R0, R3, 0x1a0 ;  /* 0x000001a003007836 */ /* 0x000fe20000000000 */
[----:B------:R-:W-:Y:S02]  /*2120*/  @P0 SHF.R.U32.HI R4, RZ, 0x10, R5 ;  /* 0x00000010ff040819 */ /* 0x000fe40000011605 */
[----:B------:R-:W-:Y:S02]  /*2130*/  @P0 R2UR UR8, R2 ;  /* 0x00000000020802ca */ /* 0x000fe400000e0000 */
[----:B------:R-:W-:-:S02]  /*2140*/  PRMT R0, RZ, 0x654, R0 ;  /* 0x00000654ff007816 */ /* 0x000fc40000000000 */
[----:B------:R-:W-:Y:S02]  /*2150*/  @P0 R2UR UR5, R4 ;  /* 0x00000000040502ca */ /* 0x000fe400000e0000 */
[----:B------:R1:W-:Y:S03]  /*2160*/  SYNCS.ARRIVE.TRANS64.RED.A1T0 RZ, [R0+URZ], RZ ;  /* 0x000000ff00ff79a7 */ /* 0x0003e600081004ff */
[----:B------:R-:W-:-:S04]  /*2170*/  @UP1 UMOV UR37, UR7 ;  /* 0x0000000700251c82 */ /* 0x000fc80008000000 */
[----:B------:R-:W-:-:S04]  /*2180*/  @UP1 UMOV UR38, UR8 ;  /* 0x0000000800261c82 */ /* 0x000fc80008000000 */
[----:B------:R-:W-:Y:S01]  /*2190*/  @UP1 UMOV UR36, UR5 ;  /* 0x0000000500241c82 */ /* 0x000fe20008000000 */
[----:B------:R-:W-:Y:S05]  /*21a0*/  BRA.U !UP0, `(.L_x_34) ;  /* 0x0000000108d47547 */ /* 0x000fea000b800000 */
[----:B------:R-:W2:Y:S01]  /*21b0*/  LDCU.128 UR24, c[0x0][0xb10] ;  /* 0x00016200ff1877ac */ /* 0x000ea20008000c00 */
[----:B------:R-:W3:Y:S01]  /*21c0*/  LDCU UR22, c[0x0][0xb20] ;  /* 0x00016400ff1677ac */ /* 0x000ee20008000800 */
[----:B------:R-:W4:Y:S01]  /*21d0*/  LDCU UR20, c[0x0][0xb0c] ;  /* 0x00016180ff1477ac */ /* 0x000f220008000800 */
[----:B------:R-:W1:Y:S01]  /*21e0*/  LDCU.64 UR10, c[0x0][0xb28] ;  /* 0x00016500ff0a77ac */ /* 0x000e620008000a00 */
[----:B------:R-:W-:Y:S02]  /*21f0*/  UISETP.NE.AND UP3, UPT, UR21, 0x1, UPT ;  /* 0x000000011500788c */ /* 0x000fe4000bf65270 */
[----:B--2---:R-:W-:Y:S02]  /*2200*/  UIMAD.WIDE.U32 UR8, UR39, UR27, URZ ;  /* 0x0000001b270872a5 */ /* 0x004fe4000f8e00ff */
[----:B------:R-:W-:Y:S02]  /*2210*/  UIMAD.WIDE.U32 UR12, UR40, UR24, URZ ;  /* 0x00000018280c72a5 */ /* 0x000fe4000f8e00ff */
[----:B------:R-:W-:-:S02]  /*2220*/  UISETP.NE.AND UP0, UPT, UR26, 0x1, UPT ;  /* 0x000000011a00788c */ /* 0x000fc4000bf05270 */
[----:B------:R-:W-:Y:S01]  /*2230*/  UIMAD.WIDE.U32 UR18, UR37, UR27, URZ ;  /* 0x0000001b251272a5 */ /* 0x000fe2000f8e00ff */
[----:B------:R-:W-:Y:S02]  /*2240*/  UMOV UR8, UR9 ;  /* 0x0000000900087c82 */ /* 0x000fe40008000000 */
[----:B------:R-:W-:Y:S01]  /*2250*/  UMOV UR5, UR13 ;  /* 0x0000000d00057c82 */ /* 0x000fe20008000000 */
[----:B---3--:R-:W-:Y:S02]  /*2260*/  USHF.R.U32.HI UR8, URZ, UR22, UR8 ;  /* 0x00000016ff087299 */ /* 0x008fe40008011608 */
[----:B----4-:R-:W-:Y:S02]  /*2270*/  UISETP.NE.AND UP2, UPT, UR20, 0x1, UPT ;  /* 0x000000011400788c */ /* 0x010fe4000bf45270 */
[----:B------:R-:W-:Y:S02]  /*2280*/  USHF.R.U32.HI UR5, URZ, UR25, UR5 ;  /* 0x00000019ff057299 */ /* 0x000fe40008011605 */
[----:B------:R-:W-:-:S02]  /*2290*/  USEL UR7, UR39, UR8, !UP0 ;  /* 0x0000000827077287 */ /* 0x000fc4000c000000 */
[----:B------:R-:W-:Y:S02]  /*22a0*/  USEL UR8, UR40, UR5, !UP2 ;  /* 0x0000000528087287 */ /* 0x000fe4000d000000 */
[----:B-1----:R-:W-:Y:S01]  /*22b0*/  UIMAD.WIDE.U32 UR12, UR7, UR10, URZ ;  /* 0x0000000a070c72a5 */ /* 0x002fe2000f8e00ff */
[----:B------:R-:W-:Y:S01]  /*22c0*/  UMOV UR5, UR19 ;  /* 0x0000001300057c82 */ /* 0x000fe20008000000 */
[----:B------:R-:W-:Y:S02]  /*22d0*/  UIMAD.WIDE.U32 UR16, UR38, UR24, URZ ;  /* 0x00000018261072a5 */ /* 0x000fe4000f8e00ff */
[----:B------:R-:W-:-:S03]  /*22e0*/  UIMAD.WIDE.U32 UR18, UR8, UR10, URZ ;  /* 0x0000000a081272a5 */ /* 0x000fc6000f8e00ff */
[----:B------:R-:W-:Y:S01]  /*22f0*/  UMOV UR12, UR13 ;  /* 0x0000000d000c7c82 */ /* 0x000fe20008000000 */
[----:B------:R-:W-:Y:S02]  /*2300*/  USHF.R.U32.HI UR5, URZ, UR22, UR5 ;  /* 0x00000016ff057299 */ /* 0x000fe40008011605 */
[----:B------:R-:W-:Y:S01]  /*2310*/  @UP3 USHF.R.U32.HI UR7, URZ, UR11, UR12 ;  /* 0x0000000bff073299 */ /* 0x000fe2000801160c */
[----:B------:R-:W-:Y:S01]  /*2320*/  UMOV UR16, UR17 ;  /* 0x0000001100107c82 */ /* 0x000fe20008000000 */
[----:B------:R-:W-:Y:S01]  /*2330*/  UMOV UR18, UR19 ;  /* 0x0000001300127c82 */ /* 0x000fe20008000000 */
[----:B------:R-:W-:Y:S02]  /*2340*/  USHF.R.U32.HI UR25, URZ, UR25, UR16 ;  /* 0x00000019ff197299 */ /* 0x000fe40008011610 */
[----:B------:R-:W-:Y:S02]  /*2350*/  USEL UR5, UR37, UR5, !UP0 ;  /* 0x0000000525057287 */ /* 0x000fe4000c000000 */
[----:B------:R-:W-:-:S02]  /*2360*/  @UP3 USHF.R.U32.HI UR8, URZ, UR11, UR18 ;  /* 0x0000000bff083299 */ /* 0x000fc40008011612 */
[----:B------:R-:W-:Y:S02]  /*2370*/  UIMAD UR9, UR21, UR7, URZ ;  /* 0x00000007150972a4 */ /* 0x000fe4000f8e02ff */
[----:B------:R-:W-:Y:S02]  /*2380*/  USEL UR7, UR38, UR25, !UP2 ;  /* 0x0000001926077287 */ /* 0x000fe4000d000000 */
[----:B------:R-:W-:Y:S02]  /*2390*/  UIMAD UR12, UR21, UR8, URZ ;  /* 0x00000008150c72a4 */ /* 0x000fe4000f8e02ff */
[----:B------:R-:W-:Y:S02]  /*23a0*/  UISETP.GE.AND UP0, UPT, UR5, UR9, UPT ;  /* 0x000000090500728c */ /* 0x000fe4000bf06270 */
[----:B------:R-:W-:Y:S02]  /*23b0*/  UIMAD.WIDE.U32 UR16, UR5, UR10, URZ ;  /* 0x0000000a051072a5 */ /* 0x000fe4000f8e00ff */
[----:B------:R-:W-:-:S02]  /*23c0*/  UISETP.GE.OR UP0, UPT, UR7, UR12, UP0 ;  /* 0x0000000c0700728c */ /* 0x000fc40008706670 */
        /* <DEDUP_REMOVED lines=19> */
.L_x_34:
[----:B------:R-:W2:Y:S02]  /*2500*/  LDCU UR5, c[0x0][0xb30] ;  /* 0x00016600ff0577ac */ /* 0x000ea40008000800 */
[----:B--2---:R-:W-:-:S09]  /*2510*/  UISETP.NE.AND UP0, UPT, UR5, 0x1, UPT ;  /* 0x000000010500788c */ /* 0x004fd2000bf05270 */
[----:B------:R-:W-:Y:S05]  /*2520*/  BRA.U UP0, `(.L_x_35) ;  /* 0x0000000100447547 */ /* 0x000fea000b800000 */
[----:B------:R-:W2:Y:S01]  /*2530*/  LDCU.128 UR16, c[0x0][0xb10] ;  /* 0x00016200ff1077ac */ /* 0x000ea20008000c00 */
[----:B------:R-:W3:Y:S01]  /*2540*/  LDCU UR12, c[0x0][0xb0c] ;  /* 0x00016180ff0c77ac */ /* 0x000ee20008000800 */
[----:B------:R-:W4:Y:S01]  /*2550*/  LDCU UR13, c[0x0][0xb20] ;  /* 0x00016400ff0d77ac */ /* 0x000f220008000800 */
[----:B--2---:R-:W-:Y:S02]  /*2560*/  UIMAD.WIDE.U32 UR10, UR38, UR16, URZ ;  /* 0x00000010260a72a5 */ /* 0x004fe4000f8e00ff */
[----:B------:R-:W-:Y:S02]  /*2570*/  UIMAD.WIDE.U32 UR8, UR37, UR19, URZ ;  /* 0x00000013250872a5 */ /* 0x000fe4000f8e00ff */
[----:B---3--:R-:W-:Y:S02]  /*2580*/  UISETP.NE.AND UP2, UPT, UR12, 0x1, UPT ;  /* 0x000000010c00788c */ /* 0x008fe4000bf45270 */
[----:B------:R-:W-:Y:S01]  /*2590*/  UISETP.NE.AND UP0, UPT, UR18, 0x1, UPT ;  /* 0x000000011200788c */ /* 0x000fe2000bf05270 */
[----:B------:R-:W-:-:S02]  /*25a0*/  UMOV UR7, UR11 ;  /* 0x0000000b00077c82 */ /* 0x000fc40008000000 */
[----:B------:R-:W-:Y:S01]  /*25b0*/  UMOV UR5, UR9 ;  /* 0x0000000900057c82 */ /* 0x000fe20008000000 */
[----:B------:R-:W-:Y:S02]  /*25c0*/  USHF.R.U32.HI UR7, URZ, UR17, UR7 ;  /* 0x00000011ff077299 */ /* 0x000fe40008011607 */
[----:B----4-:R-:W-:Y:S02]  /*25d0*/  USHF.R.U32.HI UR5, URZ, UR13, UR5 ;  /* 0x0000000dff057299 */ /* 0x010fe40008011605 */
[----:B------:R-:W-:Y:S02]  /*25e0*/  USEL UR7, UR38, UR7, !UP2 ;  /* 0x0000000726077287 */ /* 0x000fe4000d000000 */
[----:B------:R-:W-:-:S04]  /*25f0*/  USEL UR5, UR37, UR5, !UP0 ;  /* 0x0000000525057287 */ /* 0x000fc8000c000000 */
[----:B------:R-:W-:Y:S02]  /*2600*/  UIADD3 UR8, UPT, UPT, UR7, -UR5, URZ ;  /* 0x8000000507087290 */ /* 0x000fe4000fffe0ff */
[----:B------:R-:W-:Y:S02]  /*2610*/  UIADD3 UR5, UPT, UPT, -UR7, UR5, URZ ;  /* 0x0000000507057290 */ /* 0x000fe4000fffe1ff */
[----:B------:R-:W-:Y:S02]  /*2620*/  UIMAD UR37, UR8, UR18, UR37 ;  /* 0x00000012082572a4 */ /* 0x000fe4000f8e0225 */
[----:B------:R-:W-:-:S12]  /*2630*/  UIMAD UR38, UR5, UR12, UR38 ;  /* 0x0000000c052672a4 */ /* 0x000fd8000f8e0226 */
.L_x_35:
[----:B------:R-:W-:Y:S01]  /*2640*/  VIADD R11, R11, 0x1 ;  /* 0x000000010b0b7836 */ /* 0x000fe20000000000 */
[----:B------:R-:W-:Y:S01]  /*2650*/  PLOP3.LUT P1, PT, PT, PT, PT, 0x80, 0x8 ;  /* 0x000000000008781c */ /* 0x000fe20003f2f070 */
[----:B------:R-:W-:Y:S02]  /*2660*/  UIADD3 UR47, UPT, UPT, UR38, UR62, URZ ;  /* 0x0000003e262f7290 */ /* 0x000fe4000fffe0ff */
[----:B------:R-:W-:Y:S01]  /*2670*/  UIADD3 UR48, UPT, UPT, UR37, UR61, URZ ;  /* 0x0000003d25307290 */ /* 0x000fe2000fffe0ff */
[----:B------:R-:W-:-:S04]  /*2680*/  ISETP.NE.AND P0, PT, R11, 0x2, PT ;  /* 0x000000020b00780c */ /* 0x000fc80003f05270 */
[----:B-1----:R-:W-:Y:S02]  /*2690*/  SEL R0, RZ, 0x1, P0 ;  /* 0x00000001ff007807 */ /* 0x002fe40000000000 */
[----:B------:R-:W-:Y:S02]  /*26a0*/  SEL R11, R11, RZ, P0 ;  /* 0x000000ff0b0b7207 */ /* 0x000fe40000000000 */
[----:B------:R-:W-:Y:S01]  /*26b0*/  LOP3.LUT R10, R10, R0, RZ, 0x3c, !PT ;  /* 0x000000000a0a7212 */ /* 0x000fe200078e3cff */
[----:B------:R-:W-:Y:S06]  /*26c0*/  BRA.U UP1, `(.L_x_36) ;  /* 0xfffffff1016c7547 */ /* 0x000fec000b83ffff */
[----:B------:R-:W-:Y:S01]  /*26d0*/  UIADD3 UR7, UPT, UPT, UR4, 0xb0, URZ ;  /* 0x000000b004077890 */ /* 0x000fe2000fffe0ff */
[----:B------:R-:W-:-:S03]  /*26e0*/  SHF.L.U32 R2, R12, 0x1f, RZ ;  /* 0x0000001f0c027819 */ /* 0x000fc600000006ff */
[----:B------:R-:W-:-:S09]  /*26f0*/  ULEA UR4, UR6, UR7, 0x3 ;  /* 0x0000000706047291 */ /* 0x000fd2000f8e18ff */
[----:B------:R-:W1:Y:S02]  /*2700*/  SYNCS.PHASECHK.TRANS64.TRYWAIT P0, [UR4], R2 ;  /* 0x00000002ff0075a7 */ /* 0x000e640008001104 */
[----:B-1----:R-:W-:Y:S05]  /*2710*/  @!P0 BRA `(.L_x_37) ;  /* 0x0000007000548947 */ /* 0x002fea0003800000 */
.L_x_132:
[----:B------:R-:W-:-:S04]  /*2720*/  UIADD3 UR4, UPT, UPT, UR6, 0x1, URZ ;  /* 0x0000000106047890 */ /* 0x000fc8000fffe0ff */
[----:B------:R-:W-:-:S04]  /*2730*/  UISETP.NE.AND UP0, UPT, UR4, 0x16, UPT ;  /* 0x000000160400788c */ /* 0x000fc8000bf05270 */
[----:B------:R-:W-:Y:S02]  /*2740*/  USEL UR6, URZ, 0x1, UP0 ;  /* 0x00000001ff067887 */ /* 0x000fe40008000000 */
[----:B------:R-:W-:-:S04]  /*2750*/  USEL UR4, UR4, URZ, UP0 ;  /* 0x000000ff04047287 */ /* 0x000fc80008000000 */
[----:B------:R-:W-:Y:S01]  /*2760*/  ULEA UR5, UR4, UR7, 0x3 ;  /* 0x0000000704057291 */ /* 0x000fe2000f8e18ff */
[----:B-1----:R-:W-:-:S04]  /*2770*/  LOP3.LUT R2, R12, UR6, RZ, 0x3c, !PT ;  /* 0x000000060c027c12 */ /* 0x002fc8000f8e3cff */
[----:B------:R-:W-:-:S04]  /*2780*/  SHF.L.U32 R3, R2, 0x1f, RZ ;  /* 0x0000001f02037819 */ /* 0x000fc800000006ff */
[----:B------:R-:W1:Y:S02]  /*2790*/  SYNCS.PHASECHK.TRANS64.TRYWAIT P0, [UR5], R3 ;  /* 0x00000003ff0075a7 */ /* 0x000e640008001105 */
[----:B-1----:R-:W-:Y:S05]  /*27a0*/  @!P0 BRA `(.L_x_38) ;  /* 0x0000007000488947 */ /* 0x002fea0003800000 */
.L_x_134:
[----:B------:R-:W-:-:S04]  /*27b0*/  UIADD3 UR4, UPT, UPT, UR4, 0x1, URZ ;  /* 0x0000000104047890 */ /* 0x000fc8000fffe0ff */
[----:B------:R-:W-:-:S04]  /*27c0*/  UISETP.NE.AND UP0, UPT, UR4, 0x16, UPT ;  /* 0x000000160400788c */ /* 0x000fc8000bf05270 */
[----:B------:R-:W-:Y:S02]  /*27d0*/  USEL UR6, URZ, 0x1, UP0 ;  /* 0x00000001ff067887 */ /* 0x000fe40008000000 */
[----:B------:R-:W-:-:S04]  /*27e0*/  USEL UR4, UR4, URZ, UP0 ;  /* 0x000000ff04047287 */ /* 0x000fc80008000000 */
[----:B------:R-:W-:Y:S01]  /*27f0*/  ULEA UR5, UR4, UR7, 0x3 ;  /* 0x0000000704057291 */ /* 0x000fe2000f8e18ff */
[----:B------:R-:W-:-:S04]  /*2800*/  LOP3.LUT R2, R2, UR6, RZ, 0x3c, !PT ;  /* 0x0000000602027c12 */ /* 0x000fc8000f8e3cff */
[----:B-1----:R-:W-:-:S04]  /*2810*/  SHF.L.U32 R3, R2, 0x1f, RZ ;  /* 0x0000001f02037819 */ /* 0x002fc800000006ff */
[----:B------:R-:W1:Y:S02]  /*2820*/  SYNCS.PHASECHK.TRANS64.TRYWAIT P0, [UR5], R3 ;  /* 0x00000003ff0075a7 */ /* 0x000e640008001105 */
[----:B-1----:R-:W-:Y:S05]  /*2830*/  @!P0 BRA `(.L_x_39) ;  /* 0x00000070003c8947 */ /* 0x002fea0003800000 */
.L_x_136:
        /* <DEDUP_REMOVED lines=9> */
.L_x_138:
        /* <DEDUP_REMOVED lines=9> */
.L_x_140:
        /* <DEDUP_REMOVED lines=9> */
.L_x_142:
        /* <DEDUP_REMOVED lines=9> */
.L_x_144:
        /* <DEDUP_REMOVED lines=9> */
.L_x_146:
        /* <DEDUP_REMOVED lines=9> */
.L_x_148:
        /* <DEDUP_REMOVED lines=9> */
.L_x_150:
        /* <DEDUP_REMOVED lines=9> */
.L_x_152:
        /* <DEDUP_REMOVED lines=9> */
.L_x_154:
        /* <DEDUP_REMOVED lines=9> */
.L_x_156:
        /* <DEDUP_REMOVED lines=9> */
.L_x_158:
        /* <DEDUP_REMOVED lines=9> */
.L_x_160:
        /* <DEDUP_REMOVED lines=9> */
.L_x_162:
        /* <DEDUP_REMOVED lines=9> */
.L_x_164:
        /* <DEDUP_REMOVED lines=9> */
.L_x_166:
        /* <DEDUP_REMOVED lines=9> */
.L_x_168:
        /* <DEDUP_REMOVED lines=9> */
.L_x_170:
        /* <DEDUP_REMOVED lines=9> */
.L_x_172:
[----:B------:R-:W-:-:S04]  /*3260*/  UIADD3 UR4, UPT, UPT, UR4, 0x1, URZ ;  /* 0x0000000104047890 */ /* 0x000fc8000fffe0ff */
[----:B------:R-:W-:-:S04]  /*3270*/  UISETP.NE.AND UP0, UPT, UR4, 0x16, UPT ;  /* 0x000000160400788c */ /* 0x000fc8000bf05270 */
[----:B------:R-:W-:Y:S02]  /*3280*/  USEL UR5, URZ, 0x1, UP0 ;  /* 0x00000001ff057887 */ /* 0x000fe40008000000 */
[----:B------:R-:W-:-:S04]  /*3290*/  USEL UR4, UR4, URZ, UP0 ;  /* 0x000000ff04047287 */ /* 0x000fc80008000000 */
[----:B------:R-:W-:Y:S01]  /*32a0*/  ULEA UR4, UR4, UR7, 0x3 ;  /* 0x0000000704047291 */ /* 0x000fe2000f8e18ff */
[----:B------:R-:W-:-:S04]  /*32b0*/  LOP3.LUT R2, R2, UR5, RZ, 0x3c, !PT ;  /* 0x0000000502027c12 */ /* 0x000fc8000f8e3cff */
[----:B------:R-:W-:Y:S01]  /*32c0*/  SHF.L.U32 R2, R2, 0x1f, RZ ;  /* 0x0000001f02027819 */ /* 0x000fe200000006ff */
[----:B-1----:R-:W-:-:S07]  /*32d0*/  IMAD.U32 R0, RZ, RZ, UR4 ;  /* 0x00000004ff007e24 */ /* 0x002fce000f8e00ff */
.L_x_58:
[----:B-1----:R1:W2:Y:S02]  /*32e0*/  SYNCS.PHASECHK.TRANS64.TRYWAIT P0, [R0+URZ], R2 ;  /* 0x00000002000075a7 */ /* 0x0022a400080011ff */
[----:B--2---:R-:W-:Y:S05]  /*32f0*/  @!P0 NANOSLEEP.SYNCS 0x989680 ;  /* 0x009896800000895d */ /* 0x004fea0003900000 */
[----:B------:R-:W2:Y:S02]  /*3300*/  @!P0 SYNCS.PHASECHK.TRANS64 P0, [R0+URZ], R2 ;  /* 0x00000002000085a7 */ /* 0x000ea400080010ff */
[----:B--2---:R-:W-:Y:S05]  /*3310*/  @P0 EXIT ;  /* 0x000000000000094d */ /* 0x004fea0003800000 */
[----:B------:R-:W-:Y:S05]  /*3320*/  BRA `(.L_x_58) ;  /* 0xfffffffc00ec7947 */ /* 0x000fea000383ffff */
.L_x_18:
[----:B------:R-:W-:-:S04]  /*3330*/  UISETP.NE.AND UP0, UPT, UR15, URZ, UPT ;  /* 0x000000ff0f00728c */ /* 0x000fc8000bf05270 */
[----:B------:R-:W-:-:S09]  /*3340*/  UISETP.NE.OR UP0, UPT, UR18, 0x1, UP0 ;  /* 0x000000011200788c */ /* 0x000fd20008705670 */
[----:B------:R-:W-:Y:S05]  /*3350*/  BRA.U UP0, `(.L_x_59) ;  /* 0x0000000500487547 */ /* 0x000fea000b800000 */
[----:B------:R-:W-:Y:S01]  /*3360*/  ISETP.NE.AND P2, PT, R0, RZ, PT ;  /* 0x000000ff0000720c */ /* 0x000fe20003f45270 */
[----:B------:R-:W-:Y:S01]  /*3370*/  IMAD.MOV.U32 R12, RZ, RZ, 0x1 ;  /* 0x00000001ff0c7424 */ /* 0x000fe200078e00ff */
[----:B------:R-:W-:Y:S02]  /*3380*/  CS2R R10, SRZ ;  /* 0x00000000000a7805 */ /* 0x000fe4000001ff00 */
[----:B------:R-:W-:Y:S01]  /*3390*/  CS2R R8, SRZ ;  /* 0x0000000000087805 */ /* 0x000fe2000001ff00 */
[----:B------:R-:W-:Y:S01]  /*33a0*/  UMOV UR4, 0x400 ;  /* 0x0000040000047882 */ /* 0x000fe20000000000 */
[----:B------:R-:W-:Y:S01]  /*33b0*/  UMOV UR5, URZ ;  /* 0x000000ff00057c82 */ /* 0x000fe20008000000 */
[----:B------:R-:W-:-:S12]  /*33c0*/  ULEA UR15, UR15, UR4, 0x18 ;  /* 0x000000040f0f7291 */ /* 0x000fd8000f8ec0ff */
.L_x_63:
[----:B------:R-:W-:Y:S02]  /*33d0*/  LEA R2, R8, UR15, 0x3 ;  /* 0x0000000f08027c11 */ /* 0x000fe4000f8e18ff */
[----:B------:R-:W-:-:S03]  /*33e0*/  SHF.L.U32 R4, R9, 0x1f, RZ ;  /* 0x0000001f09047819 */ /* 0x000fc600000006ff */
[----:B------:R-:W-:Y:S01]  /*33f0*/  VIADD R5, R2, 0x200 ;  /* 0x0000020002057836 */ /* 0x000fe20000000000 */
[----:B------:R-:W2:Y:S02]  /*3400*/  SYNCS.PHASECHK.TRANS64.TRYWAIT P0, [R2+URZ+0x1f0], R4 ;  /* 0x0001f004020075a7 */ /* 0x000ea400080011ff */
[----:B--2---:R-:W-:Y:S05]  /*3410*/  @!P0 BRA `(.L_x_60) ;  /* 0x0000006c000c8947 */ /* 0x004fea0003800000 */
.L_x_173:
[----:B------:R-:W-:Y:S01]  /*3420*/  ULEA UR4, UR5, UR15, 0x3 ;  /* 0x0000000f05047291 */ /* 0x000fe2000f8e18ff */
[----:B--2---:R-:W-:Y:S01]  /*3430*/  PRMT R2, RZ, 0x654, R5 ;  /* 0x00000654ff027816 */ /* 0x004fe20000000005 */
[----:B------:R-:W-:Y:S01]  /*3440*/  @!P2 IMAD.MOV.U32 R4, RZ, RZ, 0x10 ;  /* 0x00000010ff04a424 */ /* 0x000fe200078e00ff */
[----:B------:R-:W-:Y:S01]  /*3450*/  SHF.L.U32 R5, R12, 0x1f, RZ ;  /* 0x0000001f0c057819 */ /* 0x000fe200000006ff */
[----:B------:R-:W-:Y:S01]  /*3460*/  UIADD3 UR6, UPT, UPT, UR4, 0x190, URZ ;  /* 0x0000019004067890 */ /* 0x000fe2000fffe0ff */
[----:B------:R2:W-:Y:S05]  /*3470*/  SYNCS.ARRIVE.TRANS64.RED.A1T0 RZ, [R2+URZ], RZ ;  /* 0x000000ff02ff79a7 */ /* 0x0005ea00081004ff */
[----:B------:R-:W-:Y:S01]  /*3480*/  IMAD.U32 R6, RZ, RZ, UR6 ;  /* 0x00000006ff067e24 */ /* 0x000fe2000f8e00ff */
[----:B------:R-:W3:Y:S04]  /*3490*/  SYNCS.PHASECHK.TRANS64.TRYWAIT P0, [UR4+0x1a0], R5 ;  /* 0x0001a005ff0075a7 */ /* 0x000ee80008001104 */
[----:B------:R-:W-:Y:S01]  /*34a0*/  PRMT R6, R0, 0x654, R6 ;  /* 0x0000065400067816 */ /* 0x000fe20000000006 */
[----:B--23--:R-:W-:Y:S06]  /*34b0*/  @!P0 BRA `(.L_x_61) ;  /* 0x0000006800f88947 */ /* 0x00cfec0003800000 */
.L_x_175:
[----:B------:R-:W-:Y:S01]  /*34c0*/  ULEA UR6, UR5, UR15, 0x4 ;  /* 0x0000000f05067291 */ /* 0x000fe2000f8e20ff */
[----:B------:R-:W-:Y:S01]  /*34d0*/  SEL R3, R6, R3, !P2 ;  /* 0x0000000306037207 */ /* 0x000fe20005000000 */
[----:B------:R-:W-:Y:S01]  /*34e0*/  UIADD3 UR7, UPT, UPT, UR4, 0x190, URZ ;  /* 0x0000019004077890 */ /* 0x000fe2000fffe0ff */
[----:B--2---:R-:W-:Y:S01]  /*34f0*/  LEA R2, R11, UR15, 0x3 ;  /* 0x0000000f0b027c11 */ /* 0x004fe2000f8e18ff */
[----:B------:R-:W-:Y:S01]  /*3500*/  UIADD3 UR6, UPT, UPT, UR6, 0x220, URZ ;  /* 0x0000022006067890 */ /* 0x000fe2000fffe0ff */
[----:B------:R2:W-:Y:S01]  /*3510*/  @!P2 SYNCS.ARRIVE.TRANS64.RED RZ, [R3+URZ], R4 ;  /* 0x0000000403ffa9a7 */ /* 0x0005e200080004ff */
[----:B------:R-:W-:Y:S01]  /*3520*/  UIADD3 UR4, UPT, UPT, UR5, 0x1, URZ ;  /* 0x0000000105047890 */ /* 0x000fe2000fffe0ff */
[----:B------:R-:W-:-:S03]  /*3530*/  VIADD R8, R8, 0x1 ;  /* 0x0000000108087836 */ /* 0x000fc60000000000 */
[----:B------:R-:W-:Y:S02]  /*3540*/  UISETP.NE.AND UP0, UPT, UR4, 0x2, UPT ;  /* 0x000000020400788c */ /* 0x000fe4000bf05270 */
[----:B------:R-:W-:Y:S01]  /*3550*/  ISETP.NE.AND P0, PT, R8, 0x2, PT ;  /* 0x000000020800780c */ /* 0x000fe20003f05270 */
[----:B------:R-:W-:Y:S06]  /*3560*/  UGETNEXTWORKID.BROADCAST [UR6], [UR7] ;  /* 0x00000000060073ca */ /* 0x000fec0008000100 */
[----:B------:R-:W-:Y:S02]  /*3570*/  USEL UR6, URZ, 0x1, UP0 ;  /* 0x00000001ff067887 */ /* 0x000fe40008000000 */
[----:B------:R-:W-:-:S04]  /*3580*/  USEL UR5, UR4, URZ, UP0 ;  /* 0x000000ff04057287 */ /* 0x000fc80008000000 */
[----:B------:R-:W-:Y:S02]  /*3590*/  LOP3.LUT R12, R12, UR6, RZ, 0x3c, !PT ;  /* 0x000000060c0c7c12 */ /* 0x000fe4000f8e3cff */
[----:B--2---:R-:W-:-:S04]  /*35a0*/  SHF.L.U32 R4, R10, 0x1f, RZ ;  /* 0x0000001f0a047819 */ /* 0x004fc800000006ff */
[----:B------:R-:W2:Y:S02]  /*35b0*/  SYNCS.PHASECHK.TRANS64.TRYWAIT P1, [R2+URZ+0x190], R4 ;  /* 0x00019004020075a7 */ /* 0x000ea400080211ff */
[----:B--2---:R-:W-:Y:S05]  /*35c0*/  @!P1 BRA `(.L_x_62) ;  /* 0x0000006800cc9947 */ /* 0x004fea0003800000 */
.L_x_176:
[C---:B--2---:R-:W-:Y:S01]  /*35d0*/  LEA R4, R11.reuse, UR15, 0x4 ;  /* 0x0000000f0b047c11 */ /* 0x044fe2000f8e20ff */
[----:B------:R-:W-:Y:S01]  /*35e0*/  VIADD R2, R2, 0x1a0 ;  /* 0x000001a002027836 */ /* 0x000fe20000000000 */
[----:B------:R-:W-:Y:S01]  /*35f0*/  SEL R8, R8, RZ, P0 ;  /* 0x000000ff08087207 */ /* 0x000fe20000000000 */
[----:B------:R-:W-:-:S03]  /*3600*/  VIADD R11, R11, 0x1 ;  /* 0x000000010b0b7836 */ /* 0x000fc60000000000 */
[----:B------:R-:W2:Y:S01]  /*3610*/  LDS.128 R4, [R4+0x220] ;  /* 0x0002200004047984 */ /* 0x000ea20000000c00 */
[----:B------:R-:W-:Y:S02]  /*3620*/  PRMT R2, RZ, 0x654, R2 ;  /* 0x00000654ff027816 */ /* 0x000fe40000000002 */
[C---:B------:R-:W-:Y:S01]  /*3630*/  ISETP.NE.AND P1, PT, R11.reuse, 0x2, PT ;  /* 0x000000020b00780c */ /* 0x040fe20003f25270 */
[----:B------:R-:W-:Y:S01]  /*3640*/  @!PT LDS RZ, [RZ] ;  /* 0x00000000fffff984 */ /* 0x000fe20000000800 */
[----:B------:R-:W-:Y:S01]  /*3650*/  @!PT LDS RZ, [RZ] ;  /* 0x00000000fffff984 */ /* 0x000fe20000000800 */
[----:B------:R-:W-:Y:S01]  /*3660*/  @!PT LDS RZ, [RZ] ;  /* 0x00000000fffff984 */ /* 0x000fe20000000800 */
[----:B------:R-:W-:Y:S01]  /*3670*/  @!PT LDS RZ, [RZ] ;  /* 0x00000000fffff984 */ /* 0x000fe20000000800 */
[----:B------:R3:W-:Y:S06]  /*3680*/  MEMBAR.ALL.CTA ;  /* 0x0000000000007992 */ /* 0x0007ec0000008000 */
[----:B---3--:R-:W3:Y:S01]  /*3690*/  FENCE.VIEW.ASYNC.S ;  /* 0x00000000000073c6 */ /* 0x008ee20000000000 */
[----:B------:R-:W-:Y:S01]  /*36a0*/  SEL R11, R11, RZ, P1 ;  /* 0x000000ff0b0b7207 */ /* 0x000fe20000800000 */
[----:B---3--:R3:W-:Y:S01]  /*36b0*/  SYNCS.ARRIVE.TRANS64.RED.A1T0 RZ, [R2+URZ], RZ ;  /* 0x000000ff02ff79a7 */ /* 0x0087e200081004ff */
[----:B--2---:R-:W-:-:S02]  /*36c0*/  LOP3.LUT P3, RZ, R6, 0x1, RZ, 0xc0, !PT ;  /* 0x0000000106ff7812 */ /* 0x004fc4000786c0ff */
[----:B------:R-:W-:-:S04]  /*36d0*/  SEL R4, RZ, 0x1, P1 ;  /* 0x00000001ff047807 */ /* 0x000fc80000800000 */
[----:B------:R-:W-:Y:S02]  /*36e0*/  LOP3.LUT R10, R10, R4, RZ, 0x3c, !PT ;  /* 0x000000040a0a7212 */ /* 0x000fe400078e3cff */
[----:B---3--:R-:W-:-:S04]  /*36f0*/  SEL R2, RZ, 0x1, P0 ;  /* 0x00000001ff027807 */ /* 0x008fc80000000000 */
[----:B------:R-:W-:Y:S01]  /*3700*/  LOP3.LUT R9, R9, R2, RZ, 0x3c, !PT ;  /* 0x0000000209097212 */ /* 0x000fe200078e3cff */
[----:B------:R-:W-:Y:S06]  /*3710*/  @P3 BRA `(.L_x_63) ;  /* 0xfffffffc002c3947 */ /* 0x000fec000383ffff */
[----:B------:R-:W-:Y:S01]  /*3720*/  ULEA UR4, UR5, UR15, 0x3 ;  /* 0x0000000f05047291 */ /* 0x000fe2000f8e18ff */
[----:B------:R-:W-:-:S08]  /*3730*/  SHF.L.U32 R2, R12, 0x1f, RZ ;  /* 0x0000001f0c027819 */ /* 0x000fd000000006ff */
[----:B------:R-:W2:Y:S02]  /*3740*/  SYNCS.PHASECHK.TRANS64 P0, [UR4+0x1a0], R2 ;  /* 0x0001a002ff0075a7 */ /* 0x000ea40008001004 */
[----:B--2---:R-:W-:Y:S05]  /*3750*/  @P0 BRA `(.L_x_64) ;  /* 0x0000000000080947 */ /* 0x004fea0003800000 */
[----:B------:R-:W2:Y:S02]  /*3760*/  SYNCS.PHASECHK.TRANS64.TRYWAIT P0, [UR4+0x1a0], R2 ;  /* 0x0001a002ff0075a7 */ /* 0x000ea40008001104 */
[----:B--2---:R-:W-:Y:S05]  /*3770*/  @!P0 BRA `(.L_x_65) ;  /* 0x0000006800748947 */ /* 0x004fea0003800000 */
.L_x_64:
[----:B------:R-:W-:-:S04]  /*3780*/  UIADD3 UR6, UPT, UPT, UR5, 0x1, URZ ;  /* 0x0000000105067890 */ /* 0x000fc8000fffe0ff */
[----:B------:R-:W-:-:S04]  /*3790*/  UISETP.NE.AND UP0, UPT, UR6, 0x2, UPT ;  /* 0x000000020600788c */ /* 0x000fc8000bf05270 */
[----:B------:R-:W-:Y:S02]  /*37a0*/  USEL UR7, URZ, 0x1, UP0 ;  /* 0x00000001ff077887 */ /* 0x000fe40008000000 */
[----:B------:R-:W-:-:S04]  /*37b0*/  USEL UR6, UR6, URZ, UP0 ;  /* 0x000000ff06067287 */ /* 0x000fc80008000000 */
[----:B------:R-:W-:Y:S01]  /*37c0*/  ULEA UR6, UR6, UR15, 0x3 ;  /* 0x0000000f06067291 */ /* 0x000fe2000f8e18ff */
[----:B--2---:R-:W-:-:S04]  /*37d0*/  LOP3.LUT R2, R12, UR7, RZ, 0x3c, !PT ;  /* 0x000000070c027c12 */ /* 0x004fc8000f8e3cff */
[----:B------:R-:W-:-:S04]  /*37e0*/  SHF.L.U32 R0, R2, 0x1f, RZ ;  /* 0x0000001f02007819 */ /* 0x000fc800000006ff */
[----:B------:R-:W2:Y:S02]  /*37f0*/  SYNCS.PHASECHK.TRANS64 P0, [UR6+0x1a0], R0 ;  /* 0x0001a000ff0075a7 */ /* 0x000ea40008001006 */
[----:B-12---:R-:W-:Y:S05]  /*3800*/  @P0 EXIT ;  /* 0x000000000000094d */ /* 0x006fea0003800000 */
[----:B------:R-:W-:Y:S02]  /*3810*/  SHF.L.U32 R2, R2, 0x1f, RZ ;  /* 0x0000001f02027819 */ /* 0x000fe400000006ff */
[----:B------:R-:W-:-:S07]  /*3820*/  MOV R0, UR6 ;  /* 0x0000000600007c02 */ /* 0x000fce0008000f00 */
.L_x_66:
[----:B-1----:R1:W2:Y:S02]  /*3830*/  SYNCS.PHASECHK.TRANS64.TRYWAIT P0, [R0+URZ+0x1a0], R2 ;  /* 0x0001a002000075a7 */ /* 0x0022a400080011ff */
[----:B--2---:R-:W-:Y:S05]  /*3840*/  @!P0 NANOSLEEP.SYNCS 0x989680 ;  /* 0x009896800000895d */ /* 0x004fea0003900000 */
[----:B------:R-:W2:Y:S02]  /*3850*/  @!P0 SYNCS.PHASECHK.TRANS64 P0, [R0+URZ+0x1a0], R2 ;  /* 0x0001a002000085a7 */ /* 0x000ea400080010ff */
[----:B--2---:R-:W-:Y:S05]  /*3860*/  @P0 EXIT ;  /* 0x000000000000094d */ /* 0x004fea0003800000 */
[----:B------:R-:W-:Y:S05]  /*3870*/  BRA `(.L_x_66) ;  /* 0xfffffffc00ec7947 */ /* 0x000fea000383ffff */
.L_x_59:
[----:B------:R-:W-:-:S09]  /*3880*/  UISETP.NE.AND UP0, UPT, UR18, URZ, UPT ;  /* 0x000000ff1200728c */ /* 0x000fd2000bf05270 */
[----:B------:R-:W-:Y:S05]  /*3890*/  BRA.U UP0, `(.L_x_67) ;  /* 0x0000000d00607547 */ /* 0x000fea000b800000 */
[----:B------:R-:W-:Y:S01]  /*38a0*/  UMOV UR4, 0x40 ;  /* 0x0000004000047882 */ /* 0x000fe20000000000 */
[----:B------:R-:W-:Y:S01]  /*38b0*/  NOP ;  /* 0x0000000000007918 */ /* 0x000fe20000000000 */
[----:B------:R-:W-:-:S03]  /*38c0*/  ULEA UR5, UR15, UR4, 0x18 ;  /* 0x000000040f057291 */ /* 0x000fc6000f8ec0ff */
[----:B------:R-:W-:Y:S02]  /*38d0*/  UMOV UR4, 0x400 ;  /* 0x0000040000047882 */ /* 0x000fe40000000000 */
[----:B------:R-:W-:-:S04]  /*38e0*/  ULEA UR15, UR15, UR4, 0x18 ;  /* 0x000000040f0f7291 */ /* 0x000fc8000f8ec0ff */
[----:B------:R-:W2:Y:S02]  /*38f0*/  LDS.U8 R0, [UR5+0x1c] ;  /* 0x00001c05ff007984 */ /* 0x000ea40008000000 */
[----:B--2---:R-:W-:-:S13]  /*3900*/  ISETP.NE.AND P0, PT, R0, RZ, PT ;  /* 0x000000ff0000720c */ /* 0x004fda0003f05270 */
[----:B------:R-:W-:Y:S05]  /*3910*/  @P0 BRA `(.L_x_68) ;  /* 0x0000000000580947 */ /* 0x000fea0003800000 */
[----:B------:R-:W-:-:S13]  /*3920*/  ELECT P0, URZ, PT ;  /* 0x0000000000ff782f */ /* 0x000fda0003800000 */
[----:B------:R-:W-:Y:S05]  /*3930*/  @!P0 BRA `(.L_x_69) ;  /* 0x0000000000608947 */ /* 0x000fea0003800000 */
[----:B------:R-:W-:Y:S01]  /*3940*/  UMOV UR4, 0x10 ;  /* 0x0000001000047882 */ /* 0x000fe20000000000 */
[----:B------:R-:W-:Y:S01]  /*3950*/  HFMA2 R0, -RZ, RZ, 0, 5.9604644775390625e-08 ;  /* 0x00000001ff007431 */ /* 0x000fe200000001ff */
[----:B------:R-:W-:-:S03]  /*3960*/  MOV R2, 0xffff ;  /* 0x0000ffff00027802 */ /* 0x000fc60000000f00 */
[----:B------:R-:W-:Y:S04]  /*3970*/  DEPBAR.LE SB2, 0x36 ;  /* 0x0000ad800000791a */ /* 0x000fe80000000000 */
[----:B------:R-:W2:Y:S02]  /*3980*/  UTCATOMSWS.FIND_AND_SET.ALIGN UP0, UR4, UR4 ;  /* 0x00000004000475e3 */ /* 0x000ea40008000800 */
[----:B--2---:R-:W-:Y:S01]  /*3990*/  MOV R3, UR4 ;  /* 0x0000000400037c02 */ /* 0x004fe20008000f00 */
[----:B------:R-:W-:Y:S06]  /*39a0*/  BRA.U UP0, `(.L_x_70) ;  /* 0x0000000100187547 */ /* 0x000fec000b800000 */
.L_x_71:
[----:B------:R-:W-:Y:S05]  /*39b0*/  NANOSLEEP 0x64 ;  /* 0x000000640000795d */ /* 0x000fea0003800000 */
[----:B------:R-:W-:-:S05]  /*39c0*/  UMOV UR4, 0x10 ;  /* 0x0000001000047882 */ /* 0x000fca0000000000 */
[----:B------:R-:W-:Y:S04]  /*39d0*/  DEPBAR.LE SB2, 0x36 ;  /* 0x0000ad800000791a */ /* 0x000fe80000000000 */
[----:B------:R-:W2:Y:S02]  /*39e0*/  UTCATOMSWS.FIND_AND_SET.ALIGN UP0, UR4, UR4 ;  /* 0x00000004000475e3 */ /* 0x000ea40008000800 */
[----:B--2---:R-:W-:Y:S01]  /*39f0*/  MOV R3, UR4 ;  /* 0x0000000400037c02 */ /* 0x004fe20008000f00 */
[----:B------:R-:W-:Y:S05]  /*3a00*/  BRA.U !UP0, `(.L_x_71) ;  /* 0xfffffffd08e87547 */ /* 0x000fea000b83ffff */
.L_x_70:
[-C--:B------:R-:W-:Y:S02]  /*3a10*/  SHF.L.U32 R2, R2, R3.reuse, RZ ;  /* 0x0000000302027219 */ /* 0x080fe400000006ff */
[----:B------:R-:W-:Y:S01]  /*3a20*/  SHF.L.U32 R0, R0, R3, RZ ;  /* 0x0000000300007219 */ /* 0x000fe200000006ff */
[----:B------:R-:W-:Y:S02]  /*3a30*/  IMAD.SHL.U32 R3, R3, 0x20, RZ ;  /* 0x0000002003037824 */ /* 0x000fe400078e00ff */
[----:B------:R2:W-:Y:S04]  /*3a40*/  ATOMS.OR RZ, [UR5+0x14], R2 ;  /* 0x00001402ffff798c */ /* 0x0005e8000b000005 */
[----:B------:R2:W-:Y:S04]  /*3a50*/  ATOMS.OR RZ, [UR5+0x18], R0 ;  /* 0x00001800ffff798c */ /* 0x0005e8000b000005 */
[----:B------:R2:W-:Y:S01]  /*3a60*/  STS [UR15+0x240], R3 ;  /* 0x00024003ff007988 */ /* 0x0005e2000800080f */
[----:B------:R-:W-:Y:S05]  /*3a70*/  BRA `(.L_x_69) ;  /* 0x0000000000107947 */ /* 0x000fea0003800000 */
.L_x_68:
[----:B------:R-:W-:Y:S02]  /*3a80*/  MOV R0, 0xffffffff ;  /* 0xffffffff00007802 */ /* 0x000fe40000000f00 */
[----:B------:R-:W-:-:S03]  /*3a90*/  MOV R2, 0x3ac0 ;  /* 0x00003ac000027802 */ /* 0x000fc60000000f00 */
[----:B------:R2:W-:Y:S04]  /*3aa0*/  STS [UR15+0x240], R0 ;  /* 0x00024000ff007988 */ /* 0x0005e8000800080f */
[----:B-12--5:R-:W-:Y:S05]  /*3ab0*/  CALL.REL.NOINC `($__internal_1_$__cuda_sm10x_tcgen05_guardrail_trap_phase_invalid_during_alloc) ;  /* 0x0000006c00087944 */ /* 0x026fea0003c00000 */
.L_x_69:
[----:B------:R-:W-:Y:S05]  /*3ac0*/  WARPSYNC.ALL ;  /* 0x0000000000007948 */ /* 0x000fea0003800000 */
[----:B------:R-:W3:Y:S01]  /*3ad0*/  S2UR UR4, SR_CgaCtaId ;  /* 0x00000000000479c3 */ /* 0x000ee20000008800 */
[----:B------:R-:W-:Y:S01]  /*3ae0*/  UMOV UR14, 0x400 ;  /* 0x00000400000e7882 */ /* 0x000fe20000000000 */
[----:B------:R-:W-:-:S06]  /*3af0*/  NOP ;  /* 0x0000000000007918 */ /* 0x000fcc0000000000 */
[----:B------:R-:W-:Y:S06]  /*3b00*/  BAR.ARV 0x6, 0xa0 ;  /* 0x0182800000007b1d */ /* 0x000fec0000002000 */
[----:B------:R-:W4:Y:S01]  /*3b10*/  LDCU UR5, c[0x0][0x38c] ;  /* 0x00007180ff0577ac */ /* 0x000f220008000800 */
[----:B------:R-:W-:Y:S01]  /*3b20*/  IMAD.MOV.U32 R11, RZ, RZ, 0x1 ;  /* 0x00000001ff0b7424 */ /* 0x000fe200078e00ff */
[----:B------:R-:W-:Y:S01]  /*3b30*/  CS2R R8, SRZ ;  /* 0x0000000000087805 */ /* 0x000fe2000001ff00 */
[----:B------:R-:W-:Y:S01]  /*3b40*/  IMAD.MOV.U32 R10, RZ, RZ, RZ ;  /* 0x000000ffff0a7224 */ /* 0x000fe200078e00ff */
[----:B------:R-:W2:Y:S01]  /*3b50*/  LDCU UR7, c[0x0][0x38c] ;  /* 0x00007180ff0777ac */ /* 0x000ea20008000800 */
[----:B------:R-:W-:Y:S01]  /*3b60*/  UMOV UR18, URZ ;  /* 0x000000ff00127c82 */ /* 0x000fe20008000000 */
[----:B------:R-:W-:Y:S01]  /*3b70*/  UMOV UR11, URZ ;  /* 0x000000ff000b7c82 */ /* 0x000fe20008000000 */
[----:B---3--:R-:W-:Y:S01]  /*3b80*/  ULEA UR14, UR4, UR14, 0x18 ;  /* 0x0000000e040e7291 */ /* 0x008fe2000f8ec0ff */
[----:B------:R-:W-:Y:S01]  /*3b90*/  UMOV UR20, 0x0 ;  /* 0x0000000000147882 */ /* 0x000fe20000000000 */
[----:B-1----:R-:W-:-:S02]  /*3ba0*/  UMOV UR21, 0x81c0010 ;  /* 0x081c001000157882 */ /* 0x002fc40000000000 */
[----:B------:R-:W-:Y:S02]  /*3bb0*/  UIADD3 UR6, UPT, UPT, UR14, 0x24400, URZ ;  /* 0x000244000e067890 */ /* 0x000fe4000fffe0ff */
[----:B----4-:R-:W-:-:S03]  /*3bc0*/  UIADD3 UR5, UPT, UPT, UR5, 0xf, URZ ;  /* 0x0000000f05057890 */ /* 0x010fc6000fffe0ff */
[----:B--2---:R-:W1:Y:S01]  /*3bd0*/  LDS R0, [UR14+0x240] ;  /* 0x0002400eff007984 */ /* 0x004e620008000800 */
[----:B------:R-:W-:Y:S02]  /*3be0*/  USHF.R.S32.HI UR4, URZ, 0x1f, UR5 ;  /* 0x0000001fff047899 */ /* 0x000fe40008011405 */
[----:B------:R-:W-:Y:S02]  /*3bf0*/  UISETP.GE.AND UP4, UPT, UR7, 0x1, UPT ;  /* 0x000000010700788c */ /* 0x000fe4000bf86270 */
[----:B------:R-:W-:Y:S02]  /*3c00*/  ULEA.HI UR4, UR4, UR5, URZ, 0x4 ;  /* 0x0000000504047291 */ /* 0x000fe4000f8f20ff */
[----:B------:R-:W-:Y:S02]  /*3c10*/  UIADD3 UR5, UPT, UPT, UR14, 0xe400, URZ ;  /* 0x0000e4000e057890 */ /* 0x000fe4000fffe0ff */
[----:B------:R-:W-:Y:S02]  /*3c20*/  USHF.R.S32.HI UR19, URZ, 0x4, UR4 ;  /* 0x00000004ff137899 */ /* 0x000fe40008011404 */
[----:B------:R-:W-:-:S02]  /*3c30*/  USHF.R.U32.HI UR5, URZ, 0x4, UR5 ;  /* 0x00000004ff057899 */ /* 0x000fc40008011605 */
[----:B------:R-:W-:Y:S02]  /*3c40*/  USHF.R.U32.HI UR4, URZ, 0x4, UR6 ;  /* 0x00000004ff047899 */ /* 0x000fe40008011606 */
[----:B------:R-:W-:Y:S02]  /*3c50*/  UISETP.LT.AND UP0, UPT, UR19, 0x1, UPT ;  /* 0x000000011300788c */ /* 0x000fe4000bf01270 */
[----:B------:R-:W-:Y:S02]  /*3c60*/  ULOP3.LUT UR5, UR5, 0x3fff, URZ, 0xc0, !UPT ;  /* 0x00003fff05057892 */ /* 0x000fe4000f8ec0ff */
[----:B------:R-:W-:Y:S02]  /*3c70*/  ULOP3.LUT UR4, UR4, 0x3fff, URZ, 0xc0, !UPT ;  /* 0x00003fff04047892 */ /* 0x000fe4000f8ec0ff */
[----:B------:R-:W-:Y:S02]  /*3c80*/  USEL UR22, UR19, 0x1, !UP0 ;  /* 0x0000000113167887 */ /* 0x000fe4000c000000 */
[----:B------:R-:W-:-:S02]  /*3c90*/  ULOP3.LUT UR16, UR5, 0x10000, URZ, 0xfc, !UPT ;  /* 0x0001000005107892 */ /* 0x000fc4000f8efcff */
[----:B------:R-:W-:Y:S02]  /*3ca0*/  ULOP3.LUT UR4, UR4, 0x10000, URZ, 0xfc, !UPT ;  /* 0x0001000004047892 */ /* 0x000fe4000f8efcff */
[----:B------:R-:W-:Y:S01]  /*3cb0*/  UIADD3 UR22, UPT, UPT, -UR22, URZ, URZ ;  /* 0x000000ff16167290 */ /* 0x000fe2000fffe1ff */
[----:B-1----:R-:W-:-:S15]  /*3cc0*/  R2UR UR23, R0 ;  /* 0x00000000001772ca */ /* 0x002fde00000e0000 */
.L_x_78:
[----:B------:R-:W-:Y:S02]  /*3cd0*/  LEA R0, R10, UR14, 0x3 ;  /* 0x0000000e0a007c11 */ /* 0x000fe4000f8e18ff */
[----:B------:R-:W-:Y:S02]  /*3ce0*/  SHF.L.U32 R2, R9, 0x1f, RZ ;  /* 0x0000001f09027819 */ /* 0x000fe400000006ff */
[----:B------:R-:W-:Y:S01]  /*3cf0*/  PLOP3.LUT P0, PT, PT, PT, UP4, 0x80, 0x8 ;  /* 0x000000000008781c */ /* 0x000fe20003f0f048 */
[----:B------:R-:W-:Y:S01]  /*3d00*/  VIADD R3, R0, 0x1a0 ;  /* 0x000001a000037836 */ /* 0x000fe20000000000 */
[----:B-1----:R-:W1:Y:S02]  /*3d10*/  SYNCS.PHASECHK.TRANS64.TRYWAIT P1, [R0+URZ+0x190], R2 ;  /* 0x00019002000075a7 */ /* 0x002e6400080211ff */
[----:B-1----:R-:W-:Y:S09]  /*3d20*/  @!P1 BRA `(.L_x_72) ;  /* 0x0000006400209947 */ /* 0x002ff20003800000 */
.L_x_178:
[----:B------:R-:W-:Y:S01]  /*3d30*/  LEA R4, R10, UR14, 0x4 ;  /* 0x0000000e0a047c11 */ /* 0x000fe2000f8e20ff */
[----:B------:R-:W-:Y:S01]  /*3d40*/  @UP4 ULEA UR5, UR11, UR14, 0x3 ;  /* 0x0000000e0b054291 */ /* 0x000fe2000f8e18ff */
[----:B------:R-:W-:Y:S01]  /*3d50*/  PLOP3.LUT P1, PT, PT, PT, PT, 0x80, 0x8 ;  /* 0x000000000008781c */ /* 0x000fe20003f2f070 */
[----:B------:R-:W-:Y:S01]  /*3d60*/  ULEA UR17, UR18, UR14, 0x3 ;  /* 0x0000000e12117291 */ /* 0x000fe2000f8e18ff */
[----:B------:R-:W-:Y:S02]  /*3d70*/  PRMT R3, RZ, 0x654, R3 ;  /* 0x00000654ff037816 */ /* 0x000fe40000000003 */
[----:B------:R-:W2:Y:S01]  /*3d80*/  LDS.128 R4, [R4+0x220] ;  /* 0x0002200004047984 */ /* 0x000ea20000000c00 */
[----:B-1----:R-:W-:Y:S02]  /*3d90*/  @P0 SHF.L.U32 R2, R8, 0x1f, RZ ;  /* 0x0000001f08020819 */ /* 0x002fe400000006ff */
[----:B------:R-:W-:Y:S01]  /*3da0*/  SHF.L.U32 R0, R11, 0x1f, RZ ;  /* 0x0000001f0b007819 */ /* 0x000fe200000006ff */
[----:B------:R-:W-:Y:S01]  /*3db0*/  @!PT LDS RZ, [RZ] ;  /* 0x00000000fffff984 */ /* 0x000fe20000000800 */
[----:B------:R-:W-:Y:S01]  /*3dc0*/  @!PT LDS RZ, [RZ] ;  /* 0x00000000fffff984 */ /* 0x000fe20000000800 */
[----:B------:R-:W-:Y:S01]  /*3dd0*/  @!PT LDS RZ, [RZ] ;  /* 0x00000000fffff984 */ /* 0x000fe20000000800 */
[----:B------:R-:W-:Y:S01]  /*3de0*/  @!PT LDS RZ, [RZ] ;  /* 0x00000000fffff984 */ /* 0x000fe20000000800 */
[----:B------:R1:W-:Y:S06]  /*3df0*/  MEMBAR.ALL.CTA ;  /* 0x0000000000007992 */ /* 0x0003ec0000008000 */
[----:B-1----:R-:W1:Y:S02]  /*3e00*/  FENCE.VIEW.ASYNC.S ;  /* 0x00000000000073c6 */ /* 0x002e640000000000 */
[----:B-1----:R1:W-:Y:S01]  /*3e10*/  SYNCS.ARRIVE.TRANS64.RED.A1T0 RZ, [R3+URZ], RZ ;  /* 0x000000ff03ff79a7 */ /* 0x0023e200081004ff */
[----:B------:R1:W3:Y:S01]  /*3e20*/  @P0 SYNCS.PHASECHK.TRANS64.TRYWAIT P1, [UR5], R2 ;  /* 0x00000002ff0005a7 */ /* 0x0002e20008021105 */
[----:B------:R-:W4:Y:S02]  /*3e30*/  SYNCS.PHASECHK.TRANS64.TRYWAIT P0, [UR17+0x1d0], R0 ;  /* 0x0001d000ff0075a7 */ /* 0x000f240008001111 */
[----:B-1234-:R-:W-:Y:S05]  /*3e40*/  @!P0 BRA `(.L_x_73) ;  /* 0x0000006000ec8947 */ /* 0x01efea0003800000 */
.L_x_180:
[----:B------:R-:W-:Y:S01]  /*3e50*/  IADD3 R10, PT, PT, R10, 0x1, RZ ;  /* 0x000000010a0a7810 */ /* 0x000fe20007ffe0ff */
[----:B------:R-:W-:Y:S06]  /*3e60*/  BRA.U !UP4, `(.L_x_74) ;  /* 0x000000010c887547 */ /* 0x000fec000b800000 */
[----:B------:R-:W-:Y:S02]  /*3e70*/  UIMAD UR15, UR18, 0x70, UR23 ;  /* 0x00000070120f78a4 */ /* 0x000fe4000f8e0217 */
[----:B------:R-:W-:Y:S01]  /*3e80*/  UPLOP3.LUT UP2, UPT, UPT, UPT, UPT, 0x40, 0x4 ;  /* 0x000000000004789c */ /* 0x000fe20003f4e870 */
[----:B------:R-:W-:Y:S01]  /*3e90*/  UMOV UR13, UR22 ;  /* 0x00000016000d7c82 */ /* 0x000fe20008000000 */
[----:B------:R-:W-:Y:S01]  /*3ea0*/  UMOV UR12, UR19 ;  /* 0x00000013000c7c82 */ /* 0x000fe20008000000 */
[----:B------:R-:W-:-:S08]  /*3eb0*/  UMOV UR5, UR11 ;  /* 0x0000000b00057c82 */ /* 0x000fd00008000000 */
.L_x_77:
[----:B------:R-:W-:Y:S02]  /*3ec0*/  UIADD3 UR13, UPT, UPT, UR13, 0x1, URZ ;  /* 0x000000010d0d7890 */ /* 0x000fe4000fffe0ff */
[----:B--2---:R-:W-:Y:S02]  /*3ed0*/  ULEA UR7, UR5, UR14, 0x3 ;  /* 0x0000000e05077291 */ /* 0x004fe4000f8e18ff */
[----:B------:R-:W-:Y:S01]  /*3ee0*/  UISETP.NE.AND UP3, UPT, UR13, URZ, UPT ;  /* 0x000000ff0d00728c */ /* 0x000fe2000bf65270 */
[----:B---3--:R-:W-:Y:S10]  /*3ef0*/  @P1 BRA `(.L_x_75) ;  /* 0x00000000000c1947 */ /* 0x008ff40003800000 */
[----:B-1----:R-:W-:Y:S04]  /*3f00*/  SHF.L.U32 R2, R8, 0x1f, RZ ;  /* 0x0000001f08027819 */ /* 0x002fe800000006ff */
[----:B------:R-:W1:Y:S02]  /*3f10*/  SYNCS.PHASECHK.TRANS64.TRYWAIT P0, [UR7], R2 ;  /* 0x00000002ff0075a7 */ /* 0x000e640008001107 */
[----:B-1----:R-:W-:Y:S05]  /*3f20*/  @!P0 BRA `(.L_x_76) ;  /* 0x0000006000cc8947 */ /* 0x002fea0003800000 */
.L_x_75:
[----:B------:R-:W-:Y:S01]  /*3f30*/  UISETP.NE.AND UP0, UPT, UR12, 0x1, UPT ;  /* 0x000000010c00788c */ /* 0x000fe2000bf05270 */
[----:B------:R-:W-:Y:S01]  /*3f40*/  PLOP3.LUT P1, PT, PT, PT, PT, 0x80, 0x8 ;  /* 0x000000000008781c */ /* 0x000fe20003f2f070 */
[----:B------:R-:W-:Y:S02]  /*3f50*/  UIADD3 UR6, UPT, UPT, UR5, 0x1, URZ ;  /* 0x0000000105067890 */ /* 0x000fe4000fffe0ff */
[----:B------:R-:W-:Y:S02]  /*3f60*/  UIADD3 UR12, UPT, UPT, UR12, -0x1, URZ ;  /* 0xffffffff0c0c7890 */ /* 0x000fe4000fffe0ff */
[----:B------:R-:W-:Y:S01]  /*3f70*/  UISETP.NE.AND UP1, UPT, UR6, 0x16, UPT ;  /* 0x000000160600788c */ /* 0x000fe2000bf25270 */
[----:B------:R-:W-:Y:S01]  /*3f80*/  PLOP3.LUT P0, PT, PT, PT, UP0, 0x80, 0x8 ;  /* 0x000000000008781c */ /* 0x000fe20003f0f008 */
[----:B------:R-:W-:Y:S02]  /*3f90*/  UMOV UR9, 0xc0004010 ;  /* 0xc000401000097882 */ /* 0x000fe40000000000 */
[----:B------:R-:W-:Y:S02]  /*3fa0*/  USEL UR8, URZ, 0x1, UP1 ;  /* 0x00000001ff087887 */ /* 0x000fe40008800000 */
[----:B------:R-:W-:Y:S02]  /*3fb0*/  USEL UR11, UR6, URZ, UP1 ;  /* 0x000000ff060b7287 */ /* 0x000fe40008800000 */
[----:B------:R-:W-:Y:S02]  /*3fc0*/  UIMAD UR6, UR5, 0xe0, UR4 ;  /* 0x000000e0050678a4 */ /* 0x000fe4000f8e0204 */
[----:B------:R-:W-:Y:S01]  /*3fd0*/  @UP0 ULEA UR10, UR11, UR14, 0x3 ;  /* 0x0000000e0b0a0291 */ /* 0x000fe2000f8e18ff */
[----:B------:R-:W-:Y:S01]  /*3fe0*/  LOP3.LUT R8, R8, UR8, RZ, 0x3c, !PT ;  /* 0x0000000808087c12 */ /* 0x000fe2000f8e3cff */
[----:B------:R-:W-:Y:S03]  /*3ff0*/  ULEA UR8, UR5, UR16, 0x8 ;  /* 0x0000001005087291 */ /* 0x000fe6000f8e40ff */
[----:B-1----:R-:W-:Y:S01]  /*4000*/  @P0 SHF.L.U32 R0, R8, 0x1f, RZ ;  /* 0x0000001f08000819 */ /* 0x002fe200000006ff */
[----:B------:R-:W-:Y:S03]  /*4010*/  UMOV UR5, UR11 ;  /* 0x0000000b00057c82 */ /* 0x000fe60008000000 */
[----:B------:R2:W3:Y:S01]  /*4020*/  @P0 SYNCS.PHASECHK.TRANS64.TRYWAIT P1, [UR10], R0 ;  /* 0x00000000ff0005a7 */ /* 0x0004e2000802110a */
[----:B------:R-:W-:Y:S03]  /*4030*/  UIADD3 UR10, UPT, UPT, UR7, 0xb0, URZ ;  /* 0x000000b0070a7890 */ /* 0x000fe6000fffe0ff */
[----:B------:R-:W-:Y:S02]  /*4040*/  UMOV UR7, 0xc0004010 ;  /* 0xc000401000077882 */ /* 0x000fe40000000000 */
[----:B------:R2:W-:Y:S01]  /*4050*/  UTCHMMA gdesc[UR8], gdesc[UR6], tmem[UR15], tmem[UR20], idesc[UR21], UP2 ;  /* 0x00ff1406080075ea */ /* 0x0005e2000900000f */
[----:B------:R-:W-:Y:S03]  /*4060*/  UPLOP3.LUT UP2, UPT, UPT, UPT, UPT, 0x80, 0x8 ;  /* 0x000000000008789c */ /* 0x000fe60003f4f070 */
[----:B------:R2:W-:Y:S01]  /*4070*/  UTCBAR [UR10], URZ ;  /* 0x000000ff0a0073e9 */ /* 0x0005e200080000ff */
[----:B------:R-:W-:Y:S07]  /*4080*/  BRA.U UP3, `(.L_x_77) ;  /* 0xfffffffd038c7547 */ /* 0x000fee000b83ffff */
.L_x_74:
[----:B------:R-:W-:Y:S01]  /*4090*/  UIADD3 UR5, UPT, UPT, UR18, 0x1, URZ ;  /* 0x0000000112057890 */ /* 0x000fe2000fffe0ff */
[----:B------:R-:W-:Y:S01]  /*40a0*/  LOP3.LUT P0, RZ, R6, 0x1, RZ, 0xc0, !PT ;  /* 0x0000000106ff7812 */ /* 0x000fe2000780c0ff */
[----:B--2---:R-:W-:Y:S01]  /*40b0*/  UIADD3 UR6, UPT, UPT, UR17, 0x1b0, URZ ;  /* 0x000001b011067890 */ /* 0x004fe2000fffe0ff */
[----:B---3--:R-:W-:Y:S01]  /*40c0*/  ISETP.NE.AND P1, PT, R10, 0x2, PT ;  /* 0x000000020a00780c */ /* 0x008fe20003f25270 */
[----:B------:R-:W-:-:S03]  /*40d0*/  UISETP.NE.AND UP0, UPT, UR5, 0x4, UPT ;  /* 0x000000040500788c */ /* 0x000fc6000bf05270 */
[----:B-1----:R-:W-:Y:S01]  /*40e0*/  SEL R0, RZ, 0x1, P1 ;  /* 0x00000001ff007807 */ /* 0x002fe20000800000 */
[----:B------:R-:W-:Y:S01]  /*40f0*/  USEL UR7, URZ, 0x1, UP0 ;  /* 0x00000001ff077887 */ /* 0x000fe20008000000 */
[----:B------:R-:W-:Y:S01]  /*4100*/  SEL R10, R10, RZ, P1 ;  /* 0x000000ff0a0a7207 */ /* 0x000fe20000800000 */
[----:B------:R-:W-:Y:S01]  /*4110*/  USEL UR18, UR5, URZ, UP0 ;  /* 0x000000ff05127287 */ /* 0x000fe20008000000 */
[----:B------:R1:W-:Y:S01]  /*4120*/  UTCBAR [UR6], URZ ;  /* 0x000000ff060073e9 */ /* 0x0003e200080000ff */
[----:B------:R-:W-:Y:S02]  /*4130*/  LOP3.LUT R9, R9, R0, RZ, 0x3c, !PT ;  /* 0x0000000009097212 */ /* 0x000fe400078e3cff */
[----:B------:R-:W-:Y:S01]  /*4140*/  LOP3.LUT R11, R11, UR7, RZ, 0x3c, !PT ;  /* 0x000000070b0b7c12 */ /* 0x000fe2000f8e3cff */
[----:B------:R-:W-:Y:S07]  /*4150*/  @P0 BRA `(.L_x_78) ;  /* 0xfffffff800dc0947 */ /* 0x000fee000383ffff */
[----:B------:R-:W2:Y:S01]  /*4160*/  S2UR UR8, SR_CgaCtaId ;  /* 0x00000000000879c3 */ /* 0x000ea20000008800 */
[----:B------:R-:W-:Y:S01]  /*4170*/  ELECT P0, URZ, PT ;  /* 0x0000000000ff782f */ /* 0x000fe20003800000 */
[----:B------:R-:W-:Y:S01]  /*4180*/  IMAD.MOV.U32 R0, RZ, RZ, 0x1 ;  /* 0x00000001ff007424 */ /* 0x000fe200078e00ff */
[----:B------:R-:W-:Y:S01]  /*4190*/  UIADD3 UR14, UPT, UPT, UR14, 0x1d0, URZ ;  /* 0x000001d00e0e7890 */ /* 0x000fe2000fffe0ff */
[----:B------:R-:W-:Y:S01]  /*41a0*/  SHF.L.U32 R2, R11, 0x1f, RZ ;  /* 0x0000001f0b027819 */ /* 0x000fe200000006ff */
[----:B------:R-:W-:-:S03]  /*41b0*/  UMOV UR4, 0x40 ;  /* 0x0000004000047882 */ /* 0x000fc60000000000 */
[----:B------:R-:W-:Y:S01]  /*41c0*/  UVIRTCOUNT.DEALLOC.SMPOOL 0x80 ;  /* 0x000000800000784c */ /* 0x000fe20000000000 */
[----:B--2---:R-:W-:Y:S02]  /*41d0*/  ULEA UR8, UR8, UR4, 0x18 ;  /* 0x0000000408087291 */ /* 0x004fe4000f8ec0ff */
[----:B------:R-:W-:-:S07]  /*41e0*/  ULEA UR4, UR18, UR14, 0x3 ;  /* 0x0000000e12047291 */ /* 0x000fce000f8e18ff */
[----:B------:R2:W-:Y:S02]  /*41f0*/  @P0 STS.U8 [UR8+0x1c], R0 ;  /* 0x00001c00ff000988 */ /* 0x0005e40008000008 */
[----:B------:R-:W3:Y:S02]  /*4200*/  SYNCS.PHASECHK.TRANS64.TRYWAIT P0, [UR4], R2 ;  /* 0x00000002ff0075a7 */ /* 0x000ee40008001104 */
[----:B--23--:R-:W-:Y:S05]  /*4210*/  @!P0 BRA `(.L_x_79) ;  /* 0x0000006000288947 */ /* 0x00cfea0003800000 */
.L_x_183:
[----:B------:R-:W-:-:S04]  /*4220*/  UIADD3 UR4, UPT, UPT, UR18, 0x1, URZ ;  /* 0x0000000112047890 */ /* 0x000fc8000fffe0ff */
[----:B------:R-:W-:-:S04]  /*4230*/  UISETP.NE.AND UP0, UPT, UR4, 0x4, UPT ;  /* 0x000000040400788c */ /* 0x000fc8000bf05270 */
[----:B-1----:R-:W-:Y:S02]  /*4240*/  USEL UR6, URZ, 0x1, UP0 ;  /* 0x00000001ff067887 */ /* 0x002fe40008000000 */
[----:B------:R-:W-:-:S04]  /*4250*/  USEL UR4, UR4, URZ, UP0 ;  /* 0x000000ff04047287 */ /* 0x000fc80008000000 */
[----:B------:R-:W-:Y:S01]  /*4260*/  ULEA UR5, UR4, UR14, 0x3 ;  /* 0x0000000e04057291 */ /* 0x000fe2000f8e18ff */
[----:B--2---:R-:W-:-:S04]  /*4270*/  LOP3.LUT R2, R11, UR6, RZ, 0x3c, !PT ;  /* 0x000000060b027c12 */ /* 0x004fc8000f8e3cff */
[----:B------:R-:W-:-:S04]  /*4280*/  SHF.L.U32 R3, R2, 0x1f, RZ ;  /* 0x0000001f02037819 */ /* 0x000fc800000006ff */
[----:B------:R-:W1:Y:S02]  /*4290*/  SYNCS.PHASECHK.TRANS64.TRYWAIT P0, [UR5], R3 ;  /* 0x00000003ff0075a7 */ /* 0x000e640008001105 */
[----:B-1----:R-:W-:Y:S05]  /*42a0*/  @!P0 BRA `(.L_x_80) ;  /* 0x00000060001c8947 */ /* 0x002fea0003800000 */
.L_x_185:
        /* <DEDUP_REMOVED lines=9> */
.L_x_187:
[----:B------:R-:W-:-:S04]  /*4340*/  UIADD3 UR4, UPT, UPT, UR4, 0x1, URZ ;  /* 0x0000000104047890 */ /* 0x000fc8000fffe0ff */
[----:B------:R-:W-:-:S04]  /*4350*/  UISETP.NE.AND UP0, UPT, UR4, 0x4, UPT ;  /* 0x000000040400788c */ /* 0x000fc8000bf05270 */
[----:B------:R-:W-:Y:S02]  /*4360*/  USEL UR5, URZ, 0x1, UP0 ;  /* 0x00000001ff057887 */ /* 0x000fe40008000000 */
[----:B------:R-:W-:-:S04]  /*4370*/  USEL UR4, UR4, URZ, UP0 ;  /* 0x000000ff04047287 */ /* 0x000fc80008000000 */
[----:B------:R-:W-:Y:S01]  /*4380*/  ULEA UR4, UR4, UR14, 0x3 ;  /* 0x0000000e04047291 */ /* 0x000fe2000f8e18ff */
[----:B------:R-:W-:-:S04]  /*4390*/  LOP3.LUT R2, R2, UR5, RZ, 0x3c, !PT ;  /* 0x0000000502027c12 */ /* 0x000fc8000f8e3cff */
[----:B------:R-:W-:-:S04]  /*43a0*/  SHF.L.U32 R2, R2, 0x1f, RZ ;  /* 0x0000001f02027819 */ /* 0x000fc800000006ff */
[----:B------:R-:W2:Y:S02]  /*43b0*/  SYNCS.PHASECHK.TRANS64.TRYWAIT P0, [UR4], R2 ;  /* 0x00000002ff0075a7 */ /* 0x000ea40008001104 */
[----:B--2---:R-:W-:Y:S05]  /*43c0*/  @!P0 BRA `(.L_x_82) ;  /* 0x0000006000048947 */ /* 0x004fea0003800000 */
.L_x_189:
[----:B------:R-:W-:Y:S01]  /*43d0*/  NOP ;  /* 0x0000000000007918 */ /* 0x000fe20000000000 */
[----:B-1----:R-:W1:Y:S01]  /*43e0*/  LDS R0, [UR8+0x14] ;  /* 0x00001408ff007984 */ /* 0x002e620008000800 */
[----:B------:R-:W-:Y:S01]  /*43f0*/  ULOP3.LUT UR4, UR23, 0xffff, URZ, 0xc0, !UPT ;  /* 0x0000ffff17047892 */ /* 0x000fe2000f8ec0ff */
[----:B------:R-:W-:Y:S01]  /*4400*/  UMOV UR5, 0xffff ;  /* 0x0000ffff00057882 */ /* 0x000fe20000000000 */
[----:B------:R-:W-:Y:S02]  /*4410*/  UMOV UR6, 0x1 ;  /* 0x0000000100067882 */ /* 0x000fe40000000000 */
[----:B------:R-:W-:-:S04]  /*4420*/  USHF.R.U32.HI UR4, URZ, 0x5, UR4 ;  /* 0x00000005ff047899 */ /* 0x000fc80008011604 */
[----:B------:R-:W-:Y:S02]  /*4430*/  USHF.L.U32 UR5, UR5, UR4, URZ ;  /* 0x0000000405057299 */ /* 0x000fe400080006ff */
[----:B------:R-:W-:-:S04]  /*4440*/  USHF.L.U32 UR4, UR6, UR4, URZ ;  /* 0x0000000406047299 */ /* 0x000fc800080006ff */
[----:B-1----:R-:W-:-:S04]  /*4450*/  LOP3.LUT R0, R0, UR5, RZ, 0xc0, !PT ;  /* 0x0000000500007c12 */ /* 0x002fc8000f8ec0ff */
[----:B------:R-:W-:-:S13]  /*4460*/  ISETP.NE.AND P0, PT, R0, UR5, PT ;  /* 0x0000000500007c0c */ /* 0x000fda000bf05270 */
[----:B------:R-:W-:Y:S05]  /*4470*/  @P0 BRA `(.L_x_83) ;  /* 0x0000000000580947 */ /* 0x000fea0003800000 */
[----:B------:R-:W1:Y:S02]  /*4480*/  LDS R0, [UR8+0x18] ;  /* 0x00001808ff007984 */ /* 0x000e640008000800 */
[----:B-1----:R-:W-:-:S04]  /*4490*/  LOP3.LUT R0, R0, UR4, RZ, 0xc0, !PT ;  /* 0x0000000400007c12 */ /* 0x002fc8000f8ec0ff */
[----:B------:R-:W-:-:S13]  /*44a0*/  ISETP.NE.AND P0, PT, R0, UR4, PT ;  /* 0x0000000400007c0c */ /* 0x000fda000bf05270 */
[----:B------:R-:W-:Y:S05]  /*44b0*/  @P0 BRA `(.L_x_84) ;  /* 0x00000000003c0947 */ /* 0x000fea0003800000 */
[----:B------:R-:W1:Y:S01]  /*44c0*/  S2R R2, SR_LANEID ;  /* 0x0000000000027919 */ /* 0x000e620000000000 */
[----:B------:R-:W-:-:S06]  /*44d0*/  ULOP3.LUT UR5, URZ, UR5, URZ, 0x33, !UPT ;  /* 0x00000005ff057292 */ /* 0x000fcc000f8e33ff */
[----:B------:R-:W-:-:S04]  /*44e0*/  IMAD.U32 R0, RZ, RZ, UR5 ;  /* 0x00000005ff007e24 */ /* 0x000fc8000f8e00ff */
[----:B------:R2:W3:Y:S02]  /*44f0*/  REDUX UR7, R0 ;  /* 0x00000000000773c4 */ /* 0x0004e40000000000 */
[----:B------:R4:W-:Y:S01]  /*4500*/  UTCATOMSWS.AND URZ, UR5 ;  /* 0x0000000500ff79e3 */ /* 0x0009e20008000000 */
[----:B--2---:R-:W-:Y:S01]  /*4510*/  LOP3.LUT R0, RZ, UR4, RZ, 0x33, !PT ;  /* 0x00000004ff007c12 */ /* 0x004fe2000f8e33ff */
[----:B------:R-:W-:Y:S02]  /*4520*/  VOTEU.ANY UR4, UPT, PT ;  /* 0x0000000000047886 */ /* 0x000fe400038e0100 */
[----:B------:R-:W-:Y:S02]  /*4530*/  UFLO.U32 UR4, UR4 ;  /* 0x00000004000472bd */ /* 0x000fe400080e0000 */
[----:B------:R-:W2:Y:S04]  /*4540*/  REDUX UR6, R0 ;  /* 0x00000000000673c4 */ /* 0x000ea80000000000 */
[----:B-1----:R-:W-:-:S02]  /*4550*/  ISETP.EQ.U32.AND P0, PT, R2, UR4, PT ;  /* 0x0000000402007c0c */ /* 0x002fc4000bf02070 */
[----:B---3--:R-:W-:-:S11]  /*4560*/  MOV R2, UR7 ;  /* 0x0000000700027c02 */ /* 0x008fd60008000f00 */
[----:B------:R4:W-:Y:S01]  /*4570*/  @P0 ATOMS.AND RZ, [UR8+0x14], R2 ;  /* 0x00001402ffff098c */ /* 0x0009e2000a800008 */
[----:B--2---:R-:W-:-:S05]  /*4580*/  IMAD.U32 R0, RZ, RZ, UR6 ;  /* 0x00000006ff007e24 */ /* 0x004fca000f8e00ff */
[----:B------:R4:W-:Y:S01]  /*4590*/  @P0 ATOMS.AND RZ, [UR8+0x18], R0 ;  /* 0x00001800ffff098c */ /* 0x0009e2000a800008 */
[----:B------:R-:W-:Y:S05]  /*45a0*/  BRA `(.L_x_85) ;  /* 0x0000000000147947 */ /* 0x000fea0003800000 */
.L_x_84:
[----:B------:R-:W-:Y:S02]  /*45b0*/  MOV R2, 0x45d0 ;  /* 0x000045d000027802 */ /* 0x000fe40000000f00 */
[----:B-----5:R-:W-:Y:S05]  /*45c0*/  CALL.REL.NOINC `($__internal_0_$__cuda_sm10x_tcgen05_guardrail_trap_col_being_dealloced_not_returned_by_alloc) ;  /* 0x0000006000387944 */ /* 0x020fea0003c00000 */
[----:B------:R-:W-:Y:S05]  /*45d0*/  BRA `(.L_x_85) ;  /* 0x0000000000087947 */ /* 0x000fea0003800000 */
.L_x_83:
[----:B------:R-:W-:Y:S02]  /*45e0*/  MOV R2, 0x4600 ;  /* 0x0000460000027802 */ /* 0x000fe40000000f00 */
[----:B-----5:R-:W-:Y:S05]  /*45f0*/  CALL.REL.NOINC `($__internal_2_$__cuda_sm10x_tcgen05_guardrail_trap_unallocated_columns_being_dealloced) ;  /* 0x0000006000447944 */ /* 0x020fea0003c00000 */
.L_x_85:
[----:B------:R-:W-:Y:S01]  /*4600*/  NOP ;  /* 0x0000000000007918 */ /* 0x000fe20000000000 */
[----:B----4-:R-:W-:Y:S05]  /*4610*/  EXIT ;  /* 0x000000000000794d */ /* 0x010fea0003800000 */
.L_x_67:
[----:B------:R-:W-:-:S09]  /*4620*/  UISETP.NE.OR UP0, UPT, UR18, 0x3, !UP3 ;  /* 0x000000031200788c */ /* 0x000fd2000df05670 */
[----:B------:R-:W-:Y:S05]  /*4630*/  BRA.U UP0, `(.L_x_86) ;  /* 0x0000000d00d87547 */ /* 0x000fea000b800000 */
[----:B------:R-:W2:Y:S01]  /*4640*/  LDCU.64 UR4, c[0x0][0x888] ;  /* 0x00011100ff0477ac */ /* 0x000ea20008000a00 */
[----:B------:R-:W-:Y:S02]  /*4650*/  HFMA2 R9, -RZ, RZ, 0, 0 ;  /* 0x00000000ff097431 */ /* 0x000fe400000001ff */
[----:B------:R-:W-:Y:S01]  /*4660*/  IMAD.MOV.U32 R11, RZ, RZ, 0x1 ;  /* 0x00000001ff0b7424 */ /* 0x000fe200078e00ff */
[----:B------:R-:W-:Y:S01]  /*4670*/  MOV R8, 0x7000 ;  /* 0x0000700000087802 */ /* 0x000fe20000000f00 */
[----:B------:R-:W3:Y:S01]  /*4680*/  LDCU UR44, c[0x0][0x370] ;  /* 0x00006e00ff2c77ac */ /* 0x000ee20008000800 */
[----:B------:R-:W-:Y:S01]  /*4690*/  IMAD.MOV.U32 R10, RZ, RZ, RZ ;  /* 0x000000ffff0a7224 */ /* 0x000fe200078e00ff */
[----:B------:R-:W3:Y:S01]  /*46a0*/  LDCU.128 UR52, c[0x0][0xb10] ;  /* 0x00016200ff3477ac */ /* 0x000ee20008000c00 */
[----:B------:R-:W4:Y:S01]  /*46b0*/  LDCU UR37, c[0x0][0x374] ;  /* 0x00006e80ff2577ac */ /* 0x000f220008000800 */
[----:B------:R-:W1:Y:S01]  /*46c0*/  LDCU.64 UR42, c[0x0][0x890] ;  /* 0x00011200ff2a77ac */ /* 0x000e620008000a00 */
[----:B------:R-:W1:Y:S01]  /*46d0*/  LDCU UR29, c[0x0][0xb0c] ;  /* 0x00016180ff1d77ac */ /* 0x000e620008000800 */
[----:B--2---:R-:W-:Y:S01]  /*46e0*/  UISETP.NE.U32.AND UP0, UPT, UR4, URZ, UPT ;  /* 0x000000ff0400728c */ /* 0x004fe2000bf05070 */
[----:B------:R-:W2:Y:S01]  /*46f0*/  LDCU UR56, c[0x0][0xb20] ;  /* 0x00016400ff3877ac */ /* 0x000ea20008000800 */
[----:B------:R-:W2:Y:S01]  /*4700*/  LDCU UR4, c[0x0][0xb30] ;  /* 0x00016600ff0477ac */ /* 0x000ea20008000800 */
[----:B---3--:R-:W-:-:S02]  /*4710*/  UIMAD.WIDE.U32 UR8, UR44, UR52, URZ ;  /* 0x000000342c0872a5 */ /* 0x008fc4000f8e00ff */
[----:B----4-:R-:W-:Y:S02]  /*4720*/  UIMAD.WIDE.U32 UR10, UR37, UR55, URZ ;  /* 0x00000037250a72a5 */ /* 0x010fe4000f8e00ff */
[----:B-1----:R-:W-:Y:S02]  /*4730*/  UISETP.NE.U32.AND UP6, UPT, UR42, URZ, UPT ;  /* 0x000000ff2a00728c */ /* 0x002fe4000bfc5070 */
[----:B------:R-:W-:Y:S01]  /*4740*/  UISETP.NE.AND.EX UP5, UPT, UR5, URZ, UPT, UP0 ;  /* 0x000000ff0500728c */ /* 0x000fe2000bfa5300 */
[----:B------:R-:W-:Y:S01]  /*4750*/  UMOV UR6, 0x400 ;  /* 0x0000040000067882 */ /* 0x000fe20000000000 */
[----:B------:R-:W-:Y:S01]  /*4760*/  UISETP.NE.AND UP0, UPT, UR21, 0x1, UPT ;  /* 0x000000011500788c */ /* 0x000fe2000bf05270 */
[----:B------:R-:W-:Y:S01]  /*4770*/  UMOV UR8, UR9 ;  /* 0x0000000900087c82 */ /* 0x000fe20008000000 */
[----:B------:R-:W-:Y:S01]  /*4780*/  UMOV UR45, UR11 ;  /* 0x0000000b002d7c82 */ /* 0x000fe20008000000 */
[----:B------:R-:W-:Y:S01]  /*4790*/  UISETP.NE.AND UP0, UPT, UR29, 0x1, UPT ;  /* 0x000000011d00788c */ /* 0x000fe2000bf05270 */
[----:B------:R-:W1:Y:S01]  /*47a0*/  LDCU.64 UR50, c[0x0][0x348] ;  /* 0x00006900ff3277ac */ /* 0x000e620008000a00 */
[----:B------:R-:W-:Y:S01]  /*47b0*/  UMOV UR30, URZ ;  /* 0x000000ff001e7c82 */ /* 0x000fe20008000000 */
[----:B------:R-:W-:-:S02]  /*47c0*/  UPLOP3.LUT UP1, UPT, UPT, UPT, UPT, 0x40, 0x4 ;  /* 0x000000000004789c */ /* 0x000fc40003f2e870 */
[----:B------:R-:W-:Y:S01]  /*47d0*/  UISETP.GE.AND UP3, UPT, UR21, 0x1, UPT ;  /* 0x000000011500788c */ /* 0x000fe2000bf66270 */
[----:B------:R-:W3:Y:S01]  /*47e0*/  LDCU.64 UR22, c[0x0][0xb28] ;  /* 0x00016500ff1677ac */ /* 0x000ee20008000a00 */
[----:B------:R-:W-:Y:S02]  /*47f0*/  ULEA UR6, UR15, UR6, 0x18 ;  /* 0x000000060f067291 */ /* 0x000fe4000f8ec0ff */
[----:B------:R-:W-:Y:S02]  /*4800*/  UISETP.NE.AND.EX UP6, UPT, UR43, URZ, UPT, UP6 ;  /* 0x000000ff2b00728c */ /* 0x000fe4000bfc5360 */
[----:B------:R-:W-:Y:S02]  /*4810*/  USHF.R.U32.HI UR46, URZ, UR53, UR8 ;  /* 0x00000035ff2e7299 */ /* 0x000fe40008011608 */
[----:B--2---:R-:W-:Y:S02]  /*4820*/  USHF.R.U32.HI UR45, URZ, UR56, UR45 ;  /* 0x00000038ff2d7299 */ /* 0x004fe4000801162d */
[----:B------:R-:W-:-:S02]  /*4830*/  UISETP.NE.AND UP0, UPT, UR54, 0x1, UPT ;  /* 0x000000013600788c */ /* 0x000fc4000bf05270 */
[----:B------:R-:W-:-:S11]  /*4840*/  UISETP.NE.AND UP4, UPT, UR4, 0x1, UPT ;  /* 0x000000010400788c */ /* 0x000fd6000bf85270 */
.L_x_94:
[C---:B------:R-:W-:Y:S02]  /*4850*/  LEA R3, R10.reuse, UR6, 0x3 ;  /* 0x000000060a037c11 */ /* 0x040fe4000f8e18ff */
[----:B------:R-:W-:Y:S02]  /*4860*/  SHF.L.U32 R0, R9, 0x1f, RZ ;  /* 0x0000001f09007819 */ /* 0x000fe400000006ff */
[----:B------:R-:W-:Y:S02]  /*4870*/  LEA R4, R10, UR6, 0x4 ;  /* 0x000000060a047c11 */ /* 0x000fe4000f8e20ff */
[----:B--2---:R-:W2:Y:S02]  /*4880*/  SYNCS.PHASECHK.TRANS64.TRYWAIT P0, [R3+URZ+0x190], R0 ;  /* 0x00019000030075a7 */ /* 0x004ea400080011ff */
[----:B--2---:R-:W-:Y:S05]  /*4890*/  @!P0 BRA `(.L_x_87) ;  /* 0x0000005800e88947 */ /* 0x004fea0003800000 */
.L_x_190:
[----:B------:R-:W4:Y:S01]  /*48a0*/  LDS.128 R4, [R4+0x220] ;  /* 0x0002200004047984 */ /* 0x000f220000000c00 */
[----:B------:R-:W-:Y:S01]  /*48b0*/  UISETP.GE.AND UP0, UPT, UR21, 0x1, UPT ;  /* 0x000000011500788c */ /* 0x000fe2000bf06270 */
[----:B------:R-:W-:Y:S01]  /*48c0*/  @!PT LDS RZ, [RZ] ;  /* 0x00000000fffff984 */ /* 0x000fe20000000800 */
[----:B------:R-:W-:Y:S01]  /*48d0*/  @!PT LDS RZ, [RZ] ;  /* 0x00000000fffff984 */ /* 0x000fe20000000800 */
[----:B------:R-:W-:Y:S01]  /*48e0*/  @!PT LDS RZ, [RZ] ;  /* 0x00000000fffff984 */ /* 0x000fe20000000800 */
[----:B------:R-:W-:Y:S01]  /*48f0*/  @!PT LDS RZ, [RZ] ;  /* 0x00000000fffff984 */ /* 0x000fe20000000800 */
[----:B------:R1:W-:Y:S06]  /*4900*/  MEMBAR.ALL.CTA ;  /* 0x0000000000007992 */ /* 0x0003ec0000008000 */
[----:B-1----:R-:W1:Y:S01]  /*4910*/  FENCE.VIEW.ASYNC.S ;  /* 0x00000000000073c6 */ /* 0x002e620000000000 */
[----:B----4-:R-:W-:Y:S11]  /*4920*/  LOP3.LUT P0, RZ, R6, 0x1, RZ, 0xc0, !PT ;  /* 0x0000000106ff7812 */ /* 0x010ff6000780c0ff */
[----:B------:R-:W-:Y:S02]  /*4930*/  @!UPT UIADD3 URZ, UPT, UPT, URZ, URZ, URZ ;  /* 0x000000fffffff290 */ /* 0x000fe4000fffe0ff */
[----:B-1----:R-:W-:Y:S01]  /*4940*/  VOTEU.ANY UP3, P0 ;  /* 0x0000000000ff7886 */ /* 0x002fe20000060100 */
[----:B------:R-:W-:Y:S11]  /*4950*/  PLOP3.LUT P0, PT, PT, PT, UP3, 0x80, 0x8 ;  /* 0x000000000008781c */ /* 0x000ff60003f0f038 */
[----:B------:R-:W-:Y:S02]  /*4960*/  @!UPT UIADD3 URZ, UPT, UPT, URZ, URZ, URZ ;  /* 0x000000fffffff290 */ /* 0x000fe4000fffe0ff */
[----:B--2---:R-:W-:Y:S02]  /*4970*/  @P0 SHF.R.U32.HI R0, RZ, 0x10, R5 ;  /* 0x00000010ff000819 */ /* 0x004fe40000011605 */
[----:B------:R-:W-:Y:S02]  /*4980*/  @P0 MOV R2, R4 ;  /* 0x0000000400020202 */ /* 0x000fe40000000f00 */
[----:B------:R-:W-:Y:S01]  /*4990*/  @P0 R2UR UR4, R0 ;  /* 0x00000000000402ca */ /* 0x000fe200000e0000 */
[----:B------:R-:W-:Y:S01]  /*49a0*/  VIADD R0, R3, 0x1a0 ;  /* 0x000001a003007836 */ /* 0x000fe20000000000 */
[----:B------:R-:W-:Y:S02]  /*49b0*/  @P0 LOP3.LUT R4, R5, 0xffff, RZ, 0xc0, !PT ;  /* 0x0000ffff05040812 */ /* 0x000fe400078ec0ff */
[----:B------:R-:W-:Y:S02]  /*49c0*/  @P0 R2UR UR7, R2 ;  /* 0x00000000020702ca */ /* 0x000fe400000e0000 */
[----:B------:R-:W-:Y:S02]  /*49d0*/  PRMT R0, RZ, 0x654, R0 ;  /* 0x00000654ff007816 */ /* 0x000fe40000000000 */
[----:B------:R-:W-:Y:S02]  /*49e0*/  @P0 R2UR UR5, R4 ;  /* 0x00000000040502ca */ /* 0x000fe400000e0000 */
[----:B------:R1:W-:Y:S03]  /*49f0*/  SYNCS.ARRIVE.TRANS64.RED.A1T0 RZ, [R0+URZ], RZ ;  /* 0x000000ff00ff79a7 */ /* 0x0003e600081004ff */
[----:B------:R-:W-:Y:S04]  /*4a00*/  @UP3 UMOV UR31, UR4 ;  /* 0x00000004001f3c82 */ /* 0x000fe80008000000 */
[----:B------:R-:W-:Y:S04]  /*4a10*/  @UP3 UMOV UR14, UR7 ;  /* 0x00000007000e3c82 */ /* 0x000fe80008000000 */
[----:B------:R-:W-:Y:S01]  /*4a20*/  @UP3 UMOV UR13, UR5 ;  /* 0x00000005000d3c82 */ /* 0x000fe20008000000 */
[----:B------:R-:W-:Y:S05]  /*4a30*/  BRA.U !UP0, `(.L_x_88) ;  /* 0x0000000108c07547 */ /* 0x000fea000b800000 */
[----:B------:R-:W-:Y:S02]  /*4a40*/  UIMAD.WIDE.U32 UR10, UR13, UR55, URZ ;  /* 0x000000370d0a72a5 */ /* 0x000fe4000f8e00ff */
[----:B------:R-:W-:Y:S02]  /*4a50*/  UP2UR UR12, UPR, URZ, 0x4 ;  /* 0x00000004ff0c7883 */ /* 0x000fe40008000000 */
[----:B------:R-:W-:Y:S02]  /*4a60*/  UISETP.NE.AND UP2, UPT, UR54, 0x1, UPT ;  /* 0x000000013600788c */ /* 0x000fe4000bf45270 */
[----:B------:R-:W-:Y:S02]  /*4a70*/  UIMAD.WIDE.U32 UR16, UR14, UR52, URZ ;  /* 0x000000340e1072a5 */ /* 0x000fe4000f8e00ff */
[----:B------:R-:W-:Y:S02]  /*4a80*/  USEL UR4, UR37, UR45, !UP2 ;  /* 0x0000002d25047287 */ /* 0x000fe4000d000000 */
[----:B------:R-:W-:Y:S02]  /*4a90*/  UISETP.NE.AND UP0, UPT, UR29, 0x1, UPT ;  /* 0x000000011d00788c */ /* 0x000fe4000bf05270 */
[----:B------:R-:W-:Y:S02]  /*4aa0*/  UP2UR UR20, UPR, URZ, 0x2 ;  /* 0x00000002ff147883 */ /* 0x000fe40008000000 */
[----:B------:R-:W-:Y:S02]  /*4ab0*/  UISETP.NE.AND UP1, UPT, UR21, 0x1, UPT ;  /* 0x000000011500788c */ /* 0x000fe4000bf25270 */
[----:B---3--:R-:W-:Y:S02]  /*4ac0*/  UIMAD.WIDE.U32 UR18, UR4, UR22, URZ ;  /* 0x00000016041272a5 */ /* 0x008fe4000f8e00ff */
[----:B------:R-:W-:Y:S01]  /*4ad0*/  USEL UR8, UR44, UR46, !UP0 ;  /* 0x0000002e2c087287 */ /* 0x000fe2000c000000 */
[----:B------:R-:W-:Y:S02]  /*4ae0*/  UMOV UR5, UR11 ;  /* 0x0000000b00057c82 */ /* 0x000fe40008000000 */
[----:B------:R-:W-:Y:S02]  /*4af0*/  USHF.R.U32.HI UR7, URZ, UR56, UR5 ;  /* 0x00000038ff077299 */ /* 0x000fe40008011605 */
[----:B------:R-:W-:Y:S02]  /*4b00*/  UIMAD.WIDE.U32 UR24, UR8, UR22, URZ ;  /* 0x00000016081872a5 */ /* 0x000fe4000f8e00ff */
[----:B------:R-:W-:Y:S02]  /*4b10*/  USEL UR7, UR13, UR7, !UP2 ;  /* 0x000000070d077287 */ /* 0x000fe4000d000000 */
[----:B------:R-:W-:Y:S02]  /*4b20*/  UISETP.NE.AND UP2, UPT, UR12, URZ, UPT ;  /* 0x000000ff0c00728c */ /* 0x000fe4000bf45270 */
[----:B------:R-:W-:Y:S01]  /*4b30*/  UIMAD.WIDE.U32 UR10, UR7, UR22, URZ ;  /* 0x00000016070a72a5 */ /* 0x000fe2000f8e00ff */
[----:B------:R-:W-:Y:S02]  /*4b40*/  UMOV UR5, UR17 ;  /* 0x0000001100057c82 */ /* 0x000fe40008000000 */
[----:B------:R-:W-:Y:S03]  /*4b50*/  USHF.R.U32.HI UR9, URZ, UR53, UR5 ;  /* 0x00000035ff097299 */ /* 0x000fe60008011605 */
[----:B------:R-:W-:Y:S02]  /*4b60*/  UMOV UR5, UR19 ;  /* 0x0000001300057c82 */ /* 0x000fe40008000000 */
[----:B------:R-:W-:Y:S03]  /*4b70*/  @UP1 USHF.R.U32.HI UR4, URZ, UR23, UR5 ;  /* 0x00000017ff041299 */ /* 0x000fe60008011605 */
[----:B------:R-:W-:Y:S01]  /*4b80*/  UMOV UR5, UR25 ;  /* 0x0000001900057c82 */ /* 0x000fe20008000000 */
[----:B------:R-:W-:Y:S02]  /*4b90*/  UIMAD UR4, UR21, UR4, URZ ;  /* 0x00000004150472a4 */ /* 0x000fe4000f8e02ff */
[----:B------:R-:W-:Y:S02]  /*4ba0*/  @UP1 USHF.R.U32.HI UR8, URZ, UR23, UR5 ;  /* 0x00000017ff081299 */ /* 0x000fe40008011605 */
[----:B------:R-:W-:Y:S02]  /*4bb0*/  USEL UR5, UR14, UR9, !UP0 ;  /* 0x000000090e057287 */ /* 0x000fe4000c000000 */
[----:B------:R-:W-:Y:S02]  /*4bc0*/  UIMAD UR9, UR21, UR8, URZ ;  /* 0x00000008150972a4 */ /* 0x000fe4000f8e02ff */
[----:B------:R-:W-:Y:S03]  /*4bd0*/  UISETP.GE.AND UP0, UPT, UR7, UR4, UPT ;  /* 0x000000040700728c */ /* 0x000fe6000bf06270 */
[----:B------:R-:W-:Y:S01]  /*4be0*/  UMOV UR4, UR11 ;  /* 0x0000000b00047c82 */ /* 0x000fe20008000000 */
[----:B------:R-:W-:Y:S02]  /*4bf0*/  UISETP.GE.OR UP0, UPT, UR5, UR9, UP0 ;  /* 0x000000090500728c */ /* 0x000fe40008706670 */
[----:B------:R-:W-:Y:S02]  /*4c00*/  USHF.R.U32.HI UR4, URZ, UR23, UR4 ;  /* 0x00000017ff047299 */ /* 0x000fe40008011604 */
[----:B------:R-:W-:Y:S02]  /*4c10*/  UIMAD.WIDE.U32 UR10, UR5, UR22, URZ ;  /* 0x00000016050a72a5 */ /* 0x000fe4000f8e00ff */
[----:B------:R-:W-:Y:S04]  /*4c20*/  USEL UR12, UR7, UR4, !UP1 ;  /* 0x00000004070c7287 */ /* 0x000fe8000c800000 */
[----:B------:R-:W-:Y:S01]  /*4c30*/  UIADD3 UR9, UPT, UPT, -UR12, URZ, URZ ;  /* 0x000000ff0c097290 */ /* 0x000fe2000fffe1ff */
[----:B------:R-:W-:Y:S02]  /*4c40*/  @!UP0 UMOV UR4, UR11 ;  /* 0x0000000b00048c82 */ /* 0x000fe40008000000 */
[----:B------:R-:W-:Y:S02]  /*4c50*/  @!UP0 USHF.R.U32.HI UR4, URZ, UR23, UR4 ;  /* 0x00000017ff048299 */ /* 0x000fe40008011604 */
[----:B------:R-:W-:Y:S02]  /*4c60*/  UIMAD UR9, UR21, UR9, UR7 ;  /* 0x00000009150972a4 */ /* 0x000fe4000f8e0207 */
[----:B------:R-:W-:Y:S02]  /*4c70*/  @!UP0 USEL UR4, UR5, UR4, !UP1 ;  /* 0x0000000405048287 */ /* 0x000fe4000c800000 */
[----:B------:R-:W-:Y:S02]  /*4c80*/  UISETP.NE.AND UP1, UPT, UR20, URZ, UPT ;  /* 0x000000ff1400728c */ /* 0x000fe4000bf25270 */
[----:B------:R-:W-:Y:S02]  /*4c90*/  @!UP0 UIMAD UR8, UR8, UR9, UR4 ;  /* 0x00000009080882a4 */ /* 0x000fe4000f8e0204 */
[----:B------:R-:W-:Y:S02]  /*4ca0*/  @!UP0 UIADD3 UR10, UPT, UPT, UR12, -UR4, URZ ;  /* 0x800000040c0a8290 */ /* 0x000fe4000fffe0ff */
[----:B------:R-:W-:Y:S02]  /*4cb0*/  UIADD3 UR9, UPT, UPT, -UR7, URZ, URZ ;  /* 0x000000ff07097290 */ /* 0x000fe4000fffe1ff */
[----:B------:R-:W-:Y:S02]  /*4cc0*/  UIADD3 UR4, UPT, UPT, -UR5, URZ, URZ ;  /* 0x000000ff05047290 */ /* 0x000fe4000fffe1ff */
[----:B------:R-:W-:Y:S03]  /*4cd0*/  @!UP0 UIMAD UR7, UR10, UR21, UR5 ;  /* 0x000000150a0782a4 */ /* 0x000fe6000f8e0205 */
[----:B------:R-:W-:Y:S01]  /*4ce0*/  @!UP0 UMOV UR5, UR8 ;  /* 0x0000000800058c82 */ /* 0x000fe20008000000 */
[----:B------:R-:W-:Y:S02]  /*4cf0*/  UIMAD UR8, UR29, UR4, UR14 ;  /* 0x000000041d0872a4 */ /* 0x000fe4000f8e020e */
[----:B------:R-:W-:Y:S02]  /*4d00*/  UIMAD UR4, UR54, UR9, UR13 ;  /* 0x00000009360472a4 */ /* 0x000fe4000f8e020d */
[----:B------:R-:W-:Y:S02]  /*4d10*/  UIMAD UR14, UR5, UR29, UR8 ;  /* 0x0000001d050e72a4 */ /* 0x000fe4000f8e0208 */
[----:B------:R-:W-:Y:S11]  /*4d20*/  UIMAD UR13, UR7, UR54, UR4 ;  /* 0x00000036070d72a4 */ /* 0x000ff6000f8e0204 */
[----:B------:R-:W-:Y:S01]  /*4d30*/  @!UPT UIADD3 URZ, UPT, UPT, URZ, URZ, URZ ;  /* 0x000000fffffff290 */ /* 0x000fe2000fffe0ff */
.L_x_88:
[----:B------:R-:W2:Y:S01]  /*4d40*/  @!UP4 LDCU.128 UR16, c[0x0][0xb10] ;  /* 0x00016200ff10c7ac */ /* 0x000ea20008000c00 */
[----:B------:R-:W-:Y:S04]  /*4d50*/  ISETP.NE.U32.AND P0, PT, RZ, UR42, PT ;  /* 0x0000002aff007c0c */ /* 0x000fe8000bf05070 */
[----:B------:R-:W-:Y:S01]  /*4d60*/  ISETP.NE.AND.EX P0, PT, RZ, UR43, PT, P0 ;  /* 0x0000002bff007c0c */ /* 0x000fe2000bf05300 */
[----:B------:R-:W4:Y:S01]  /*4d70*/  @!UP4 LDCU UR5, c[0x0][0xb0c] ;  /* 0x00016180ff05c7ac */ /* 0x000f220008000800 */
[----:B--2---:R-:W-:Y:S02]  /*4d80*/  UIMAD.WIDE.U32 UR8, UR14, UR16, URZ ;  /* 0x000000100e0872a5 */ /* 0x004fe4000f8e00ff */
[----:B------:R-:W-:Y:S05]  /*4d90*/  UIMAD.WIDE.U32 UR10, UR13, UR19, URZ ;  /* 0x000000130d0a72a5 */ /* 0x000fea000f8e00ff */
[----:B------:R-:W-:Y:S01]  /*4da0*/  @!UP4 UMOV UR4, UR9 ;  /* 0x000000090004cc82 */ /* 0x000fe20008000000 */
[----:B----4-:R-:W-:Y:S02]  /*4db0*/  @!UP4 UISETP.NE.AND UP0, UPT, UR5, 0x1, UPT ;  /* 0x000000010500c88c */ /* 0x010fe4000bf05270 */
[----:B------:R-:W-:Y:S01]  /*4dc0*/  @!UP4 USHF.R.U32.HI UR4, URZ, UR17, UR4 ;  /* 0x00000011ff04c299 */ /* 0x000fe20008011604 */
[----:B------:R-:W-:Y:S03]  /*4dd0*/  @!UP4 UMOV UR7, UR11 ;  /* 0x0000000b0007cc82 */ /* 0x000fe60008000000 */
[----:B------:R-:W-:Y:S02]  /*4de0*/  @!UP4 USEL UR8, UR14, UR4, !UP0 ;  /* 0x000000040e08c287 */ /* 0x000fe4000c000000 */
[----:B------:R-:W-:Y:S05]  /*4df0*/  @!UP4 UISETP.NE.AND UP0, UPT, UR18, 0x1, UPT ;  /* 0x000000011200c88c */ /* 0x000fea000bf05270 */
[----:B------:R-:W2:Y:S02]  /*4e00*/  @!UP4 LDCU UR4, c[0x0][0xb20] ;  /* 0x00016400ff04c7ac */ /* 0x000ea40008000800 */
[----:B--2---:R-:W-:Y:S04]  /*4e10*/  @!UP4 USHF.R.U32.HI UR7, URZ, UR4, UR7 ;  /* 0x00000004ff07c299 */ /* 0x004fe80008011607 */
[----:B------:R-:W-:Y:S04]  /*4e20*/  @!UP4 USEL UR7, UR13, UR7, !UP0 ;  /* 0x000000070d07c287 */ /* 0x000fe8000c000000 */
[----:B------:R-:W-:Y:S02]  /*4e30*/  @!UP4 UIADD3 UR4, UPT, UPT, -UR8, UR7, URZ ;  /* 0x000000070804c290 */ /* 0x000fe4000fffe1ff */
[----:B------:R-:W-:Y:S02]  /*4e40*/  @!UP4 UIADD3 UR7, UPT, UPT, UR8, -UR7, URZ ;  /* 0x800000070807c290 */ /* 0x000fe4000fffe0ff */
[----:B------:R-:W-:Y:S02]  /*4e50*/  @!UP4 UIMAD UR14, UR4, UR5, UR14 ;  /* 0x00000005040ec2a4 */ /* 0x000fe4000f8e020e */
[----:B------:R-:W-:Y:S01]  /*4e60*/  @!UP4 UIMAD UR13, UR7, UR18, UR13 ;  /* 0x00000012070dc2a4 */ /* 0x000fe2000f8e020d */
[----:B------:R-:W-:Y:S11]  /*4e70*/  BRA.U UP1, `(.L_x_89) ;  /* 0x0000000101107547 */ /* 0x000ff6000b800000 */
[----:B------:R-:W-:Y:S04]  /*4e80*/  MOV R2, UR49 ;  /* 0x0000003100027c02 */ /* 0x000fe80008000f00 */
[----:B------:R-:W-:Y:S04]  /*4e90*/  SHF.L.U32 R2, R2, 0x1f, RZ ;  /* 0x0000001f02027819 */ /* 0x000fe800000006ff */
[----:B------:R-:W2:Y:S02]  /*4ea0*/  SYNCS.PHASECHK.TRANS64.TRYWAIT P1, [UR6+0x188], R2 ;  /* 0x00018802ff0075a7 */ /* 0x000ea40008021106 */
[----:B--2---:R-:W-:Y:S05]  /*4eb0*/  @!P1 BRA `(.L_x_90) ;  /* 0x0000005400749947 */ /* 0x004fea0003800000 */
.L_x_89:
[----:B------:R-:W-:Y:S05]  /*4ec0*/  BRA.U !UP6, `(.L_x_91) ;  /* 0x000000010e387547 */ /* 0x000fea000b800000 */
[----:B------:R-:W-:Y:S01]  /*4ed0*/  UPLOP3.LUT UP2, UPT, UPT, UPT, UP5, 0x80, 0x8 ;  /* 0x000000000008789c */ /* 0x000fe20003f4f050 */
[----:B-1----:R-:W-:Y:S01]  /*4ee0*/  HFMA2 R0, -RZ, RZ, 0, 5.9604644775390625e-08 ;  /* 0x00000001ff007431 */ /* 0x002fe200000001ff */
[----:B------:R-:W1:Y:S01]  /*4ef0*/  LDCU.64 UR8, c[0x0][0x358] ;  /* 0x00006b00ff0877ac */ /* 0x000e620008000a00 */
[----:B------:R-:W-:Y:S03]  /*4f00*/  IMAD.MOV.U32 R232, RZ, RZ, 0x1 ;  /* 0x00000001ffe87424 */ /* 0x000fe600078e00ff */
[----:B------:R-:W-:Y:S05]  /*4f10*/  PLOP3.LUT P1, PT, PT, PT, UP2, 0x80, 0x8 ;  /* 0x000000000008781c */ /* 0x000fea0003f2f028 */
[----:B------:R-:W2:Y:S01]  /*4f20*/  @UP2 LDCU.64 UR4, c[0x0][0x888] ;  /* 0x00011100ff0427ac */ /* 0x000ea20008000a00 */
[----:B------:R-:W-:Y:S07]  /*4f30*/  @UP2 UIMAD UR7, UR36, UR42, URZ ;  /* 0x0000002a240722a4 */ /* 0x000fee000f8e02ff */
[----:B------:R-:W-:Y:S01]  /*4f40*/  @!P1 PRMT R232, R0, 0x7610, R232 ;  /* 0x0000761000e89816 */ /* 0x000fe200000000e8 */
[----:B--2---:R-:W-:Y:S06]  /*4f50*/  @UP2 UIMAD.WIDE UR4, UR7, 0x4, UR4 ;  /* 0x00000004070428a5 */ /* 0x004fec000f8e0204 */
[----:B------:R-:W-:Y:S01]  /*4f60*/  IMAD.U32 R2, RZ, RZ, UR4 ;  /* 0x00000004ff027e24 */ /* 0x000fe2000f8e00ff */
[----:B------:R-:W-:Y:S04]  /*4f70*/  MOV R3, UR5 ;  /* 0x0000000500037c02 */ /* 0x000fe80008000f00 */
[----:B------:R-:W2:Y:S01]  /*4f80*/  @!UP2 LDCU UR4, c[0x0][0x880] ;  /* 0x00011000ff04a7ac */ /* 0x000ea20008000800 */
[----:B-1---5:R4:W5:Y:S02]  /*4f90*/  @P1 LDG.E R121, desc[UR8][R2.64] ;  /* 0x0000000802791981 */ /* 0x022964000c1e1900 */
[----:B--2-4-:R-:W-:Y:S07]  /*4fa0*/  @!P1 IMAD.U32 R121, RZ, RZ, UR4 ;  /* 0x00000004ff799e24 */ /* 0x014fee000f8e00ff */
.L_x_91:
[----:B-----5:R-:W-:Y:S01]  /*4fb0*/  @!P0 FSETP.EQ.AND P1, PT, R121, RZ, PT ;  /* 0x000000ff7900820b */ /* 0x020fe20003f22000 */
[----:B------:R-:W-:Y:S01]  /*4fc0*/  @!UPT UIADD3 URZ, UPT, UPT, URZ, URZ, URZ ;  /* 0x000000fffffff290 */ /* 0x000fe2000fffe0ff */
[----:B------:R-:W-:Y:S11]  /*4fd0*/  @!P0 BRA `(.L_x_92) ;  /* 0x0000000000148947 */ /* 0x000ff60003800000 */
[----:B------:R-:W-:Y:S02]  /*4fe0*/  LOP3.LUT P0, RZ, R232, 0xff, RZ, 0xc0, !PT ;  /* 0x000000ffe8ff7812 */ /* 0x000fe4000780c0ff */
[----:B------:R-:W-:Y:S04]  /*4ff0*/  PLOP3.LUT P1, PT, PT, PT, UP2, 0x80, 0x8 ;  /* 0x000000000008781c */ /* 0x000fe80003f2f028 */
[----:B------:R-:W-:Y:S07]  /*5000*/  PLOP3.LUT P1, PT, P1, PT, PT, 0x8, 0x80 ;  /* 0x000000000080781c */ /* 0x000fee0000f2e170 */
[----:B------:R-:W-:Y:S11]  /*5010*/  @P0 FSETP.EQ.AND P1, PT, R121, RZ, PT ;  /* 0x000000ff7900020b */ /* 0x000ff60003f22000 */
[----:B------:R-:W-:Y:S02]  /*5020*/  @!UPT UIADD3 URZ, UPT, UPT, URZ, URZ, URZ ;  /* 0x000000fffffff290 */ /* 0x000fe4000fffe0ff */
.L_x_92:
[----:B------:R-:W-:Y:S01]  /*5030*/  ULEA UR5, UR30, UR6, 0x3 ;  /* 0x000000061e057291 */ /* 0x000fe2000f8e18ff */
[----:B-1----:R-:W-:Y:S02]  /*5040*/  SHF.L.U32 R0, R11, 0x1f, RZ ;  /* 0x0000001f0b007819 */ /* 0x002fe400000006ff */
[----:B------:R-:W-:Y:S01]  /*5050*/  ELECT P0, URZ, PT ;  /* 0x0000000000ff782f */ /* 0x000fe20003800000 */
[----:B------:R-:W-:Y:S05]  /*5060*/  VIADD R10, R10, 0x1 ;  /* 0x000000010a0a7836 */ /* 0x000fea0000000000 */
[----:B------:R-:W1:Y:S02]  /*5070*/  SYNCS.PHASECHK.TRANS64.TRYWAIT P2, [UR5+0x170], R0 ;  /* 0x00017000ff0075a7 */ /* 0x000e640008041105 */
[----:B-1----:R-:W-:Y:S05]  /*5080*/  @!P2 BRA `(.L_x_93) ;  /* 0x000000540018a947 */ /* 0x002fea0003800000 */
.L_x_193:
[----:B------:R-:W-:Y:S01]  /*5090*/  UIADD3 UR33, UPT, UPT, UR5, 0x160, URZ ;  /* 0x0000016005217890 */ /* 0x000fe2000fffe0ff */
[----:B------:R-:W-:Y:S01]  /*50a0*/  PLOP3.LUT P0, PT, P1, P0, PT, 0xf2, 0x2f ;  /* 0x00000000002f781c */ /* 0x000fe20000f01e72 */
[----:B------:R-:W-:Y:S01]  /*50b0*/  UMOV UR40, 0x0 ;  /* 0x0000000000287882 */ /* 0x000fe20000000000 */
[----:B------:R-:W-:Y:S01]  /*50c0*/  UMOV UR41, 0x10000000 ;  /* 0x1000000000297882 */ /* 0x000fe20000000000 */
[----:B------:R-:W-:Y:S01]  /*50d0*/  UMOV UR12, UR36 ;  /* 0x00000024000c7c82 */ /* 0x000fe20008000000 */
[----:B------:R-:W-:Y:S01]  /*50e0*/  UMOV UR20, UR36 ;  /* 0x0000002400147c82 */ /* 0x000fe20008000000 */
[----:B------:R-:W-:Y:S01]  /*50f0*/  UMOV UR28, UR36 ;  /* 0x00000024001c7c82 */ /* 0x000fe20008000000 */
[----:B------:R-:W-:Y:S01]  /*5100*/  UMOV UR9, UR33 ;  /* 0x0000002100097c82 */ /* 0x000fe20008000000 */
[----:B------:R-:W-:Y:S01]  /*5110*/  UMOV UR17, UR33 ;  /* 0x0000002100117c82 */ /* 0x000fe20008000000 */
[----:B------:R-:W-:Y:S01]  /*5120*/  UMOV UR25, UR33 ;  /* 0x0000002100197c82 */ /* 0x000fe20008000000 */
[C---:B------:R-:W-:Y:S04]  /*5130*/  ISETP.NE.AND P1, PT, R10.reuse, 0x2, PT ;  /* 0x000000020a00780c */ /* 0x040fe80003f25270 */
[----:B------:R-:W-:Y:S01]  /*5140*/  VOTEU.ALL UP0, P0 ;  /* 0x0000000000ff7886 */ /* 0x000fe20000000000 */
[----:B-1----:R-:W-:Y:S02]  /*5150*/  SEL R0, RZ, 0x1, P1 ;  /* 0x00000001ff007807 */ /* 0x002fe40000800000 */
[----:B------:R-:W-:Y:S02]  /*5160*/  SEL R10, R10, RZ, P1 ;  /* 0x000000ff0a0a7207 */ /* 0x000fe40000800000 */
[----:B------:R-:W-:Y:S01]  /*5170*/  @!UP0 UIADD3 UR38, UP1, UPT, UR50, 0x580, URZ ;  /* 0x0000058032268890 */ /* 0x000fe2000ff3e0ff */
[----:B------:R-:W-:Y:S01]  /*5180*/  LOP3.LUT R9, R9, R0, RZ, 0x3c, !PT ;  /* 0x0000000009097212 */ /* 0x000fe200078e3cff */
[----:B------:R-:W-:Y:S02]  /*5190*/  @!UP0 UIMAD UR4, UR30, 0x7000, UR6 ;  /* 0x000070001e0488a4 */ /* 0x000fe4000f8e0206 */
[----:B------:R-:W-:Y:S02]  /*51a0*/  @!UP0 UIADD3.X UR39, UPT, UPT, URZ, UR51, URZ, UP1, !UPT ;  /* 0x00000033ff278290 */ /* 0x000fe40008ffe4ff */
[----:B------:R-:W-:Y:S02]  /*51b0*/  @!UP0 USHF.L.U32 UR35, UR47, 0x7, URZ ;  /* 0x000000072f238899 */ /* 0x000fe400080006ff */
[----:B------:R-:W-:Y:S02]  /*51c0*/  @!UP0 UIMAD UR34, UR48, 0x70, URZ ;  /* 0x00000070302288a4 */ /* 0x000fe4000f8e02ff */
[----:B------:R-:W-:Y:S01]  /*51d0*/  @!UP0 UIADD3 UR32, UPT, UPT, UR4, 0x300, URZ ;  /* 0x0000030004208890 */ /* 0x000fe2000fffe0ff */
[----:B------:R-:W-:Y:S01]  /*51e0*/  VOTEU.ALL UP1, P0 ;  /* 0x0000000000ff7886 */ /* 0x000fe20000020000 */
[----:B------:R-:W-:Y:S02]  /*51f0*/  @!UP0 UIADD3 UR10, UPT, UPT, UR34, 0x10, URZ ;  /* 0x00000010220a8890 */ /* 0x000fe4000fffe0ff */
[----:B------:R-:W-:Y:S01]  /*5200*/  @!UP0 UIADD3 UR8, UPT, UPT, UR4, 0x1300, URZ ;  /* 0x0000130004088890 */ /* 0x000fe2000fffe0ff */
[----:B------:R-:W-:Y:S01]  /*5210*/  UMOV UR11, UR35 ;  /* 0x00000023000b7c82 */ /* 0x000fe20008000000 */
[----:B------:R-:W-:Y:S03]  /*5220*/  @!UP0 UIADD3 UR18, UPT, UPT, UR34, 0x20, URZ ;  /* 0x0000002022128890 */ /* 0x000fe6000fffe0ff */
[----:B------:R1:W-:Y:S01]  /*5230*/  @!UP1 UTMALDG.3D [UR32], [UR38], desc[UR40] ;  /* 0x00002820260095b4 */ /* 0x0003e20008011000 */
[----:B------:R-:W-:Y:S01]  /*5240*/  VOTEU.ALL UP1, P0 ;  /* 0x0000000000ff7886 */ /* 0x000fe20000020000 */
[----:B------:R-:W-:Y:S01]  /*5250*/  @!UP0 UIADD3 UR16, UPT, UPT, UR4, 0x2300, URZ ;  /* 0x0000230004108890 */ /* 0x000fe2000fffe0ff */
[----:B------:R-:W-:Y:S01]  /*5260*/  UMOV UR19, UR35 ;  /* 0x0000002300137c82 */ /* 0x000fe20008000000 */
[----:B------:R-:W-:Y:S02]  /*5270*/  @!UP0 UIADD3 UR26, UPT, UPT, UR34, 0x30, URZ ;  /* 0x00000030221a8890 */ /* 0x000fe4000fffe0ff */
[----:B------:R-:W-:Y:S01]  /*5280*/  @!UP0 UIADD3 UR24, UPT, UPT, UR4, 0x3300, URZ ;  /* 0x0000330004188890 */ /* 0x000fe2000fffe0ff */
[----:B------:R2:W-:Y:S01]  /*5290*/  @!UP1 UTMALDG.3D [UR8], [UR38], desc[UR40] ;  /* 0x00002808260095b4 */ /* 0x0005e20008011000 */
[----:B------:R-:W-:Y:S01]  /*52a0*/  VOTEU.ALL UP1, P0 ;  /* 0x0000000000ff7886 */ /* 0x000fe20000020000 */
[----:B------:R-:W-:Y:S01]  /*52b0*/  UMOV UR27, UR35 ;  /* 0x00000023001b7c82 */ /* 0x000fe20008000000 */
[----:B------:R-:W-:Y:S02]  /*52c0*/  UIADD3 UR48, UPT, UPT, UR13, UR61, URZ ;  /* 0x0000003d0d307290 */ /* 0x000fe4000fffe0ff */
[----:B------:R-:W-:Y:S01]  /*52d0*/  UIADD3 UR47, UPT, UPT, UR14, UR62, URZ ;  /* 0x0000003e0e2f7290 */ /* 0x000fe2000fffe0ff */
[----:B------:R4:W-:Y:S01]  /*52e0*/  @!UP1 UTMALDG.3D [UR16], [UR38], desc[UR40] ;  /* 0x00002810260095b4 */ /* 0x0009e20008011000 */
[----:B------:R-:W-:Y:S05]  /*52f0*/  VOTEU.ALL UP1, P0 ;  /* 0x0000000000ff7886 */ /* 0x000fea0000020000 */
[----:B------:R-:W-:Y:S01]  /*5300*/  @!UP1 UTMALDG.3D [UR24], [UR38], desc[UR40] ;  /* 0x00002818260095b4 */ /* 0x000fe20008011000 */
[----:B------:R-:W-:Y:S01]  /*5310*/  VOTEU.ALL UP1, P0 ;  /* 0x0000000000ff7886 */ /* 0x000fe20000020000 */
[----:B-1----:R-:W-:Y:S01]  /*5320*/  UMOV UR36, UR31 ;  /* 0x0000001f00247c82 */ /* 0x002fe20008000000 */
[----:B--2---:R-:W-:Y:S02]  /*5330*/  @!UP0 UIADD3 UR10, UPT, UPT, UR34, 0x40, URZ ;  /* 0x00000040220a8890 */ /* 0x004fe4000fffe0ff */
[----:B------:R-:W-:Y:S02]  /*5340*/  @!UP0 UIADD3 UR8, UPT, UPT, UR4, 0x4300, URZ ;  /* 0x0000430004088890 */ /* 0x000fe4000fffe0ff */
[----:B----4-:R-:W-:Y:S02]  /*5350*/  @!UP0 UIADD3 UR18, UPT, UPT, UR34, 0x50, URZ ;  /* 0x0000005022128890 */ /* 0x010fe4000fffe0ff */
[----:B------:R-:W-:Y:S05]  /*5360*/  @!UP0 UIADD3 UR16, UPT, UPT, UR4, 0x5300, URZ ;  /* 0x0000530004108890 */ /* 0x000fea000fffe0ff */
[----:B------:R1:W-:Y:S01]  /*5370*/  @!UP1 UTMALDG.3D [UR8], [UR38], desc[UR40] ;  /* 0x00002808260095b4 */ /* 0x0003e20008011000 */
[----:B------:R-:W-:Y:S02]  /*5380*/  UPLOP3.LUT UP1, UPT, UPT, UPT, UPT, 0x80, 0x8 ;  /* 0x000000000008789c */ /* 0x000fe40003f2f070 */
[----:B-1----:R-:W-:Y:S02]  /*5390*/  @!UP0 UIADD3 UR10, UPT, UPT, UR34, 0x60, URZ ;  /* 0x00000060220a8890 */ /* 0x002fe4000fffe0ff */
[----:B------:R-:W-:Y:S01]  /*53a0*/  @!UP0 UIADD3 UR8, UPT, UPT, UR4, 0x6300, URZ ;  /* 0x0000630004088890 */ /* 0x000fe2000fffe0ff */
[----:B------:R-:W-:Y:S01]  /*53b0*/  VOTEU.ALL UP0, P0 ;  /* 0x0000000000ff7886 */ /* 0x000fe20000000000 */
[----:B------:R-:W-:Y:S04]  /*53c0*/  UIADD3 UR4, UPT, UPT, UR30, 0x1, URZ ;  /* 0x000000011e047890 */ /* 0x000fe8000fffe0ff */
[----:B------:R2:W-:Y:S01]  /*53d0*/  @!UP0 UTMALDG.3D [UR16], [UR38], desc[UR40] ;  /* 0x00002810260085b4 */ /* 0x0005e20008011000 */
[----:B------:R-:W-:Y:S04]  /*53e0*/  UISETP.NE.AND UP0, UPT, UR4, 0x2, UPT ;  /* 0x000000020400788c */ /* 0x000fe8000bf05270 */
[----:B------:R-:W-:Y:S02]  /*53f0*/  USEL UR7, URZ, 0x1, UP0 ;  /* 0x00000001ff077887 */ /* 0x000fe40008000000 */
[----:B------:R-:W-:Y:S02]  /*5400*/  USEL UR30, UR4, URZ, UP0 ;  /* 0x000000ff041e7287 */ /* 0x000fe40008000000 */
[----:B------:R-:W-:Y:S01]  /*5410*/  VOTEU.ALL UP0, P0 ;  /* 0x0000000000ff7886 */ /* 0x000fe20000000000 */
[----:B------:R-:W-:Y:S01]  /*5420*/  UPRMT UR4, UR15, 0x654, UR33 ;  /* 0x000006540f047896 */ /* 0x000fe20008000021 */
[----:B------:R-:W-:Y:S03]  /*5430*/  LOP3.LUT R11, R11, UR7, RZ, 0x3c, !PT ;  /* 0x000000070b0b7c12 */ /* 0x000fe6000f8e3cff */
[----:B------:R2:W-:Y:S01]  /*5440*/  @!UP0 UTMALDG.3D [UR8], [UR38], desc[UR40] ;  /* 0x00002808260085b4 */ /* 0x0005e20008011000 */
[----:B------:R2:W-:Y:S04]  /*5450*/  @!P0 SYNCS.ARRIVE.TRANS64.RED.A0TR RZ, [UR5+0x160], R8 ;  /* 0x00016008ffff89a7 */ /* 0x0005e80008300405 */
[----:B------:R-:W-:Y:S01]  /*5460*/  SYNCS.ARRIVE.TRANS64.RED.A1T0 RZ, [UR4], RZ ;  /* 0x000000ffffff79a7 */ /* 0x000fe20008100404 */
[----:B------:R-:W-:Y:S05]  /*5470*/  BRA.U UP3, `(.L_x_94) ;  /* 0xfffffff103f47547 */ /* 0x000fea000b83ffff */
[----:B------:R-:W-:Y:S01]  /*5480*/  UIADD3 UR6, UPT, UPT, UR6, 0x170, URZ ;  /* 0x0000017006067890 */ /* 0x000fe2000fffe0ff */
[----:B------:R-:W-:-:S03]  /*5490*/  SHF.L.U32 R2, R11, 0x1f, RZ ;  /* 0x0000001f0b027819 */ /* 0x000fc600000006ff */
[----:B------:R-:W-:-:S09]  /*54a0*/  ULEA UR4, UR30, UR6, 0x3 ;  /* 0x000000061e047291 */ /* 0x000fd2000f8e18ff */
[----:B------:R-:W1:Y:S02]  /*54b0*/  SYNCS.PHASECHK.TRANS64.TRYWAIT P0, [UR4], R2 ;  /* 0x00000002ff0075a7 */ /* 0x000e640008001104 */
[----:B-1----:R-:W-:Y:S05]  /*54c0*/  @!P0 BRA `(.L_x_95) ;  /* 0x0000005000208947 */ /* 0x002fea0003800000 */
.L_x_195:
[----:B------:R-:W-:-:S04]  /*54d0*/  UIADD3 UR4, UPT, UPT, UR30, 0x1, URZ ;  /* 0x000000011e047890 */ /* 0x000fc8000fffe0ff */
[----:B------:R-:W-:-:S04]  /*54e0*/  UISETP.NE.AND UP0, UPT, UR4, 0x2, UPT ;  /* 0x000000020400788c */ /* 0x000fc8000bf05270 */
[----:B------:R-:W-:Y:S02]  /*54f0*/  USEL UR5, URZ, 0x1, UP0 ;  /* 0x00000001ff057887 */ /* 0x000fe40008000000 */
[----:B------:R-:W-:-:S04]  /*5500*/  USEL UR4, UR4, URZ, UP0 ;  /* 0x000000ff04047287 */ /* 0x000fc80008000000 */
[----:B------:R-:W-:Y:S01]  /*5510*/  ULEA UR4, UR4, UR6, 0x3 ;  /* 0x0000000604047291 */ /* 0x000fe2000f8e18ff */
[----:B-1----:R-:W-:-:S04]  /*5520*/  LOP3.LUT R2, R11, UR5, RZ, 0x3c, !PT ;  /* 0x000000050b027c12 */ /* 0x002fc8000f8e3cff */
[----:B------:R-:W-:Y:S01]  /*5530*/  SHF.L.U32 R2, R2, 0x1f, RZ ;  /* 0x0000001f02027819 */ /* 0x000fe200000006ff */
[----:B------:R-:W-:-:S07]  /*5540*/  IMAD.U32 R0, RZ, RZ, UR4 ;  /* 0x00000004ff007e24 */ /* 0x000fce000f8e00ff */
.L_x_96:
[----:B-1----:R1:W4:Y:S02]  /*5550*/  SYNCS.PHASECHK.TRANS64.TRYWAIT P0, [R0+URZ], R2 ;  /* 0x00000002000075a7 */ /* 0x00232400080011ff */
[----:B----4-:R-:W-:Y:S05]  /*5560*/  @!P0 NANOSLEEP.SYNCS 0x989680 ;  /* 0x009896800000895d */ /* 0x010fea0003900000 */
[----:B------:R-:W4:Y:S02]  /*5570*/  @!P0 SYNCS.PHASECHK.TRANS64 P0, [R0+URZ], R2 ;  /* 0x00000002000085a7 */ /* 0x000f2400080010ff */
[----:B--234-:R-:W-:Y:S05]  /*5580*/  @P0 EXIT ;  /* 0x000000000000094d */ /* 0x01cfea0003800000 */
[----:B------:R-:W-:Y:S05]  /*5590*/  BRA `(.L_x_96) ;  /* 0xfffffffc00ec7947 */ /* 0x000fea000383ffff */
.L_x_86:
[----:B------:R-:W-:-:S06]  /*55a0*/  UISETP.GE.AND UP0, UPT, UR18, 0x4, UPT ;  /* 0x000000041200788c */ /* 0x000fcc000bf06270 */
[----:B------:R-:W-:-:S13]  /*55b0*/  PLOP3.LUT P0, PT, PT, PT, UP0, 0x80, 0x8 ;  /* 0x000000000008781c */ /* 0x000fda0003f0f008 */
[----:B-1----:R-:W-:Y:S05]  /*55c0*/  @!P0 EXIT ;  /* 0x000000000000894d */ /* 0x002fea0003800000 */
[----:B------:R-:W-:Y:S01]  /*55d0*/  BAR.SYNC.DEFER_BLOCKING 0x6, 0xa0 ;  /* 0x0182800000007b1d */ /* 0x000fe20000010000 */
[----:B------:R-:W-:-:S05]  /*55e0*/  IMAD.U32 R2, R2, 0x10000, RZ ;  /* 0x0001000002027824 */ /* 0x000fca00078e00ff */
[----:B------:R-:W-:Y:S02]  /*55f0*/  UMOV UR4, 0x400 ;  /* 0x0000040000047882 */ /* 0x000fe40000000000 */
[----:B------:R-:W1:Y:S01]  /*5600*/  LDC.64 R228, c[0x0][0x888] ;  /* 0x00022200ffe47b82 */ /* 0x000e620000000a00 */
[----:B------:R-:W-:Y:S01]  /*5610*/  ULEA UR4, UR15, UR4, 0x18 ;  /* 0x000000040f047291 */ /* 0x000fe2000f8ec0ff */
[----:B------:R-:W-:Y:S01]  /*5620*/  LOP3.LUT R2, R2, 0x600000, RZ, 0xc0, !PT ;  /* 0x0060000002027812 */ /* 0x000fe200078ec0ff */
[----:B------:R-:W2:Y:S01]  /*5630*/  LDCU UR42, c[0x0][0xb0c] ;  /* 0x00016180ff2a77ac */ /* 0x000ea20008000800 */
[----:B------:R-:W3:Y:S04]  /*5640*/  LDCU UR39, c[0x0][0xb30] ;  /* 0x00016600ff2777ac */ /* 0x000ee80008000800 */
[----:B------:R-:W4:Y:S01]  /*5650*/  LDC.64 R230, c[0x0][0x890] ;  /* 0x00022400ffe67b82 */ /* 0x000f220000000a00 */
[----:B------:R-:W1:Y:S01]  /*5660*/  LDCU.64 UR40, c[0x0][0xb28] ;  /* 0x00016500ff2877ac */ /* 0x000e620008000a00 */
[----:B------:R-:W1:Y:S01]  /*5670*/  LDCU.128 UR56, c[0x0][0xb10] ;  /* 0x00016200ff3877ac */ /* 0x000e620008000c00 */
[----:B------:R-:W2:Y:S01]  /*5680*/  LDS R0, [UR4+0x240] ;  /* 0x00024004ff007984 */ /* 0x000ea20008000800 */
[----:B------:R-:W3:Y:S01]  /*5690*/  LDCU.64 UR4, c[0x0][0x888] ;  /* 0x00011100ff0477ac */ /* 0x000ee20008000a00 */
[----:B------:R-:W-:Y:S01]  /*56a0*/  UMOV UR54, 0x1 ;  /* 0x0000000100367882 */ /* 0x000fe20000000000 */
[----:B------:R-:W-:Y:S01]  /*56b0*/  UMOV UR45, URZ ;  /* 0x000000ff002d7c82 */ /* 0x000fe20008000000 */
[----:B------:R-:W-:Y:S01]  /*56c0*/  UMOV UR53, URZ ;  /* 0x000000ff00357c82 */ /* 0x000fe20008000000 */
[----:B------:R-:W-:Y:S01]  /*56d0*/  UMOV UR18, URZ ;  /* 0x000000ff00127c82 */ /* 0x000fe20008000000 */
[----:B------:R-:W-:Y:S01]  /*56e0*/  UMOV UR52, URZ ;  /* 0x000000ff00347c82 */ /* 0x000fe20008000000 */
[----:B------:R-:W-:Y:S01]  /*56f0*/  UMOV UR44, URZ ;  /* 0x000000ff002c7c82 */ /* 0x000fe20008000000 */
[----:B------:R-:W-:Y:S01]  /*5700*/  UMOV UR51, URZ ;  /* 0x000000ff00337c82 */ /* 0x000fe20008000000 */
[----:B------:R-:W-:Y:S01]  /*5710*/  UMOV UR50, URZ ;  /* 0x000000ff00327c82 */ /* 0x000fe20008000000 */
[----:B---3--:R-:W-:Y:S01]  /*5720*/  IMAD.U32 R235, RZ, RZ, UR4 ;  /* 0x00000004ffeb7e24 */ /* 0x008fe2000f8e00ff */
[----:B------:R-:W-:-:S02]  /*5730*/  MOV R234, UR5 ;  /* 0x0000000500ea7c02 */ /* 0x000fc40008000f00 */
[----:B-12---:R-:W-:-:S07]  /*5740*/  IADD3 R2, PT, PT, R0, R2, RZ ;  /* 0x0000000200027210 */ /* 0x006fce0007ffe0ff */
.L_x_122:
[----:B-1----:R-:W1:Y:S01]  /*5750*/  S2UR UR43, SR_CgaCtaId ;  /* 0x00000000002b79c3 */ /* 0x002e620000008800 */
[----:B------:R-:W-:Y:S01]  /*5760*/  UMOV UR46, 0x400 ;  /* 0x00000400002e7882 */ /* 0x000fe20000000000 */
[----:B------:R-:W-:Y:S04]  /*5770*/  MOV R3, UR52 ;  /* 0x0000003400037c02 */ /* 0x000fe80008000f00 */
[----:B------:R-:W-:Y:S01]  /*5780*/  SHF.L.U32 R3, R3, 0x1f, RZ ;  /* 0x0000001f03037819 */ /* 0x000fe200000006ff */
[----:B-1----:R-:W-:Y:S04]  /*5790*/  ULEA UR46, UR43, UR46, 0x18 ;  /* 0x0000002e2b2e7291 */ /* 0x002fe8000f8ec0ff */
[----:B------:R-:W-:Y:S09]  /*57a0*/  ULEA UR4, UR18, UR46, 0x3 ;  /* 0x0000002e12047291 */ /* 0x000ff2000f8e18ff */
[----:B------:R-:W1:Y:S02]  /*57b0*/  SYNCS.PHASECHK.TRANS64.TRYWAIT P0, [UR4+0x190], R3 ;  /* 0x00019003ff0075a7 */ /* 0x000e640008001104 */
[----:B-12---:R-:W-:Y:S05]  /*57c0*/  @!P0 BRA `(.L_x_97) ;  /* 0x0000004c00788947 */ /* 0x006fea0003800000 */
.L_x_197:
[----:B------:R-:W-:Y:S02]  /*57d0*/  ULEA UR5, UR18, UR46, 0x4 ;  /* 0x0000002e12057291 */ /* 0x000fe4000f8e20ff */
[----:B------:R-:W-:Y:S01]  /*57e0*/  UIADD3 UR4, UPT, UPT, UR4, 0x1a0, URZ ;  /* 0x000001a004047890 */ /* 0x000fe2000fffe0ff */
[----:B------:R-:W2:Y:S03]  /*57f0*/  LDCU UR10, c[0x0][0xb24] ;  /* 0x00016480ff0a77ac */ /* 0x000ea60008000800 */
[----:B------:R-:W-:Y:S03]  /*5800*/  UPRMT UR4, URZ, 0x654, UR4 ;  /* 0x00000654ff047896 */ /* 0x000fe60008000004 */
[----:B------:R-:W3:Y:S01]  /*5810*/  LDS.128 R4, [UR5+0x220] ;  /* 0x00022005ff047984 */ /* 0x000ee20008000c00 */
[----:B------:R-:W-:Y:S01]  /*5820*/  @!PT LDS RZ, [RZ] ;  /* 0x00000000fffff984 */ /* 0x000fe20000000800 */
[----:B------:R-:W-:Y:S01]  /*5830*/  @!PT LDS RZ, [RZ] ;  /* 0x00000000fffff984 */ /* 0x000fe20000000800 */
[----:B------:R-:W-:Y:S01]  /*5840*/  @!PT LDS RZ, [RZ] ;  /* 0x00000000fffff984 */ /* 0x000fe20000000800 */
[----:B------:R-:W-:Y:S01]  /*5850*/  @!PT LDS RZ, [RZ] ;  /* 0x00000000fffff984 */ /* 0x000fe20000000800 */
[----:B------:R1:W-:Y:S07]  /*5860*/  MEMBAR.ALL.CTA ;  /* 0x0000000000007992 */ /* 0x0003ee0000008000 */
[----:B-1----:R-:W1:Y:S02]  /*5870*/  FENCE.VIEW.ASYNC.S ;  /* 0x00000000000073c6 */ /* 0x002e640000000000 */
[----:B-1----:R-:W-:Y:S01]  /*5880*/  SYNCS.ARRIVE.TRANS64.RED.A1T0 RZ, [UR4], RZ ;  /* 0x000000ffffff79a7 */ /* 0x002fe20008100404 */
[----:B---3--:R-:W-:Y:S11]  /*5890*/  LOP3.LUT P0, RZ, R6, 0x1, RZ, 0xc0, !PT ;  /* 0x0000000106ff7812 */ /* 0x008ff6000780c0ff */
[----:B------:R-:W-:Y:S02]  /*58a0*/  @!UPT UIADD3 URZ, UPT, UPT, URZ, URZ, URZ ;  /* 0x000000fffffff290 */ /* 0x000fe4000fffe0ff */
[----:B------:R-:W-:Y:S01]  /*58b0*/  VOTEU.ANY UP0, P0 ;  /* 0x0000000000ff7886 */ /* 0x000fe20000000100 */
[----:B------:R-:W-:Y:S01]  /*58c0*/  PLOP3.LUT P3, PT, PT, PT, UP0, 0x80, 0x8 ;  /* 0x000000000008781c */ /* 0x000fe20003f6f008 */
[----:B------:R-:W-:Y:S01]  /*58d0*/  UP2UR UR55, UPR, URZ, 0x1 ;  /* 0x00000001ff377883 */ /* 0x000fe20008000000 */
[----:B------:R-:W-:Y:S02]  /*58e0*/  PLOP3.LUT P1, PT, PT, PT, UP0, 0x80, 0x8 ;  /* 0x000000000008781c */ /* 0x000fe40003f2f008 */
[----:B------:R-:W-:Y:S02]  /*58f0*/  PLOP3.LUT P2, PT, PT, PT, UP0, 0x80, 0x8 ;  /* 0x000000000008781c */ /* 0x000fe40003f4f008 */
[----:B------:R-:W-:Y:S01]  /*5900*/  PLOP3.LUT P0, PT, PT, PT, UP0, 0x80, 0x8 ;  /* 0x000000000008781c */ /* 0x000fe20003f0f008 */
[----:B--2---:R-:W-:Y:S06]  /*5910*/  UISETP.GE.AND UP0, UPT, UR10, 0x1, UPT ;  /* 0x000000010a00788c */ /* 0x004fec000bf06270 */
[----:B------:R-:W-:Y:S02]  /*5920*/  @P3 MOV R3, R4 ;  /* 0x0000000400033202 */ /* 0x000fe40000000f00 */
[----:B------:R-:W-:Y:S02]  /*5930*/  @P1 LOP3.LUT R0, R5, 0xffff, RZ, 0xc0, !PT ;  /* 0x0000ffff05001812 */ /* 0x000fe400078ec0ff */
[----:B------:R-:W-:Y:S02]  /*5940*/  @P2 R2UR UR38, R3 ;  /* 0x00000000032622ca */ /* 0x000fe400000e0000 */
[----:B------:R-:W-:Y:S01]  /*5950*/  @P0 R2UR UR37, R0 ;  /* 0x00000000002502ca */ /* 0x000fe200000e0000 */
[----:B------:R-:W-:Y:S03]  /*5960*/  @!UPT UIADD3 URZ, UPT, UPT, URZ, URZ, URZ ;  /* 0x000000fffffff290 */ /* 0x000fe6000fffe0ff */
[----:B------:R-:W-:Y:S11]  /*5970*/  BRA.U !UP0, `(.L_x_98) ;  /* 0x0000000108cc7547 */ /* 0x000ff6000b800000 */
[----:B------:R-:W1:Y:S01]  /*5980*/  LDCU UR6, c[0x0][0xb20] ;  /* 0x00016400ff0677ac */ /* 0x000e620008000800 */
[----:B------:R-:W2:Y:S01]  /*5990*/  LDCU UR7, c[0x0][0x370] ;  /* 0x00006e00ff0777ac */ /* 0x000ea20008000800 */
[----:B------:R-:W3:Y:S01]  /*59a0*/  LDCU UR4, c[0x0][0x374] ;  /* 0x00006e80ff0477ac */ /* 0x000ee20008000800 */
[----:B------:R-:W-:Y:S02]  /*59b0*/  UISETP.NE.AND UP0, UPT, UR58, 0x1, UPT ;  /* 0x000000013a00788c */ /* 0x000fe4000bf05270 */
[----:B------:R-:W-:Y:S02]  /*59c0*/  UIMAD.WIDE.U32 UR12, UR37, UR59, URZ ;  /* 0x0000003b250c72a5 */ /* 0x000fe4000f8e00ff */
[----:B------:R-:W-:Y:S02]  /*59d0*/  UISETP.NE.AND UP1, UPT, UR42, 0x1, UPT ;  /* 0x000000012a00788c */ /* 0x000fe4000bf25270 */
[----:B------:R-:W-:Y:S02]  /*59e0*/  UISETP.NE.AND UP2, UPT, UR10, 0x1, UPT ;  /* 0x000000010a00788c */ /* 0x000fe4000bf45270 */
[----:B------:R-:W-:Y:S02]  /*59f0*/  UIMAD.WIDE.U32 UR16, UR38, UR56, URZ ;  /* 0x00000038261072a5 */ /* 0x000fe4000f8e00ff */
[----:B--2---:R-:W-:Y:S02]  /*5a00*/  UIMAD.WIDE.U32 UR14, UR7, UR56, URZ ;  /* 0x00000038070e72a5 */ /* 0x004fe4000f8e00ff */
[----:B---3--:R-:W-:Y:S07]  /*5a10*/  UIMAD.WIDE.U32 UR8, UR4, UR59, URZ ;  /* 0x0000003b040872a5 */ /* 0x008fee000f8e00ff */
[----:B------:R-:W-:Y:S02]  /*5a20*/  UMOV UR5, UR9 ;  /* 0x0000000900057c82 */ /* 0x000fe40008000000 */
[----:B-1----:R-:W-:Y:S03]  /*5a30*/  @UP0 USHF.R.U32.HI UR4, URZ, UR6, UR5 ;  /* 0x00000006ff040299 */ /* 0x002fe60008011605 */
[----:B------:R-:W-:Y:S01]  /*5a40*/  UMOV UR5, UR13 ;  /* 0x0000000d00057c82 */ /* 0x000fe20008000000 */
[----:B------:R-:W-:Y:S02]  /*5a50*/  UIMAD.WIDE.U32 UR8, UR4, UR40, URZ ;  /* 0x00000028040872a5 */ /* 0x000fe4000f8e00ff */
[----:B------:R-:W-:Y:S03]  /*5a60*/  USHF.R.U32.HI UR6, URZ, UR6, UR5 ;  /* 0x00000006ff067299 */ /* 0x000fe60008011605 */
[----:B------:R-:W-:Y:S01]  /*5a70*/  UMOV UR5, UR15 ;  /* 0x0000000f00057c82 */ /* 0x000fe20008000000 */
[----:B------:R-:W-:Y:S02]  /*5a80*/  USEL UR6, UR37, UR6, !UP0 ;  /* 0x0000000625067287 */ /* 0x000fe4000c000000 */
[----:B------:R-:W-:Y:S01]  /*5a90*/  @UP1 USHF.R.U32.HI UR7, URZ, UR57, UR5 ;  /* 0x00000039ff071299 */ /* 0x000fe20008011605 */
[----:B------:R-:W-:Y:S02]  /*5aa0*/  UMOV UR8, UR9 ;  /* 0x0000000900087c82 */ /* 0x000fe40008000000 */
[----:B------:R-:W-:Y:S01]  /*5ab0*/  UMOV UR5, UR17 ;  /* 0x0000001100057c82 */ /* 0x000fe20008000000 */
[----:B------:R-:W-:Y:S02]  /*5ac0*/  UIMAD.WIDE.U32 UR12, UR7, UR40, URZ ;  /* 0x00000028070c72a5 */ /* 0x000fe4000f8e00ff */
[----:B------:R-:W-:Y:S02]  /*5ad0*/  @UP2 USHF.R.U32.HI UR4, URZ, UR41, UR8 ;  /* 0x00000029ff042299 */ /* 0x000fe40008011608 */
[----:B------:R-:W-:Y:S02]  /*5ae0*/  USHF.R.U32.HI UR5, URZ, UR57, UR5 ;  /* 0x00000039ff057299 */ /* 0x000fe40008011605 */
[----:B------:R-:W-:Y:S02]  /*5af0*/  UIMAD UR4, UR10, UR4, URZ ;  /* 0x000000040a0472a4 */ /* 0x000fe4000f8e02ff */
[----:B------:R-:W-:Y:S02]  /*5b00*/  USEL UR5, UR38, UR5, !UP1 ;  /* 0x0000000526057287 */ /* 0x000fe4000c800000 */
[----:B------:R-:W-:Y:S01]  /*5b10*/  UISETP.GE.AND UP0, UPT, UR6, UR4, UPT ;  /* 0x000000040600728c */ /* 0x000fe2000bf06270 */
[----:B------:R-:W-:Y:S01]  /*5b20*/  UMOV UR8, UR13 ;  /* 0x0000000d00087c82 */ /* 0x000fe20008000000 */
[----:B------:R-:W-:Y:S02]  /*5b30*/  UIMAD.WIDE.U32 UR12, UR6, UR40, URZ ;  /* 0x00000028060c72a5 */ /* 0x000fe4000f8e00ff */
[----:B------:R-:W-:Y:S04]  /*5b40*/  @UP2 USHF.R.U32.HI UR7, URZ, UR41, UR8 ;  /* 0x00000029ff072299 */ /* 0x000fe80008011608 */
[----:B------:R-:W-:Y:S01]  /*5b50*/  UIMAD UR8, UR10, UR7, URZ ;  /* 0x000000070a0872a4 */ /* 0x000fe2000f8e02ff */
[----:B------:R-:W-:Y:S03]  /*5b60*/  UMOV UR4, UR13 ;  /* 0x0000000d00047c82 */ /* 0x000fe60008000000 */
[----:B------:R-:W-:Y:S02]  /*5b70*/  UISETP.GE.OR UP0, UPT, UR5, UR8, UP0 ;  /* 0x000000080500728c */ /* 0x000fe40008706670 */
[----:B------:R-:W-:Y:S02]  /*5b80*/  USHF.R.U32.HI UR4, URZ, UR41, UR4 ;  /* 0x00000029ff047299 */ /* 0x000fe40008011604 */
[----:B------:R-:W-:Y:S02]  /*5b90*/  UIMAD.WIDE.U32 UR8, UR5, UR40, URZ ;  /* 0x00000028050872a5 */ /* 0x000fe4000f8e00ff */
[----:B------:R-:W-:Y:S02]  /*5ba0*/  USEL UR12, UR6, UR4, !UP2 ;  /* 0x00000004060c7287 */ /* 0x000fe4000d000000 */
[----:B------:R-:W-:Y:S02]  /*5bb0*/  UIADD3 UR8, UPT, UPT, -UR5, URZ, URZ ;  /* 0x000000ff05087290 */ /* 0x000fe4000fffe1ff */
[----:B------:R-:W-:Y:S01]  /*5bc0*/  UIADD3 UR11, UPT, UPT, -UR12, URZ, URZ ;  /* 0x000000ff0c0b7290 */ /* 0x000fe2000fffe1ff */
[----:B------:R-:W-:Y:S01]  /*5bd0*/  @!UP0 UMOV UR4, UR9 ;  /* 0x0000000900048c82 */ /* 0x000fe20008000000 */
[----:B------:R-:W-:Y:S02]  /*5be0*/  UIADD3 UR9, UPT, UPT, -UR6, URZ, URZ ;  /* 0x000000ff06097290 */ /* 0x000fe4000fffe1ff */
[----:B------:R-:W-:Y:S02]  /*5bf0*/  @!UP0 USHF.R.U32.HI UR4, URZ, UR41, UR4 ;  /* 0x00000029ff048299 */ /* 0x000fe40008011604 */
[----:B------:R-:W-:Y:S02]  /*5c00*/  UIMAD UR11, UR10, UR11, UR6 ;  /* 0x0000000b0a0b72a4 */ /* 0x000fe4000f8e0206 */
[----:B------:R-:W-:Y:S04]  /*5c10*/  @!UP0 USEL UR4, UR5, UR4, !UP2 ;  /* 0x0000000405048287 */ /* 0x000fe8000d000000 */
[----:B------:R-:W-:Y:S02]  /*5c20*/  @!UP0 UIMAD UR11, UR7, UR11, UR4 ;  /* 0x0000000b070b82a4 */ /* 0x000fe4000f8e0204 */
[----:B------:R-:W-:Y:S02]  /*5c30*/  @!UP0 UIADD3 UR12, UPT, UPT, UR12, -UR4, URZ ;  /* 0x800000040c0c8290 */ /* 0x000fe4000fffe0ff */
[----:B------:R-:W-:Y:S02]  /*5c40*/  UIMAD UR7, UR42, UR8, UR38 ;  /* 0x000000082a0772a4 */ /* 0x000fe4000f8e0226 */
[----:B------:R-:W-:Y:S02]  /*5c50*/  @!UP0 UIMAD UR6, UR12, UR10, UR5 ;  /* 0x0000000a0c0682a4 */ /* 0x000fe4000f8e0205 */
[----:B------:R-:W-:Y:S01]  /*5c60*/  UIMAD UR4, UR58, UR9, UR37 ;  /* 0x000000093a0472a4 */ /* 0x000fe2000f8e0225 */
[----:B------:R-:W-:Y:S02]  /*5c70*/  @!UP0 UMOV UR5, UR11 ;  /* 0x0000000b00058c82 */ /* 0x000fe40008000000 */
[----:B------:R-:W-:Y:S02]  /*5c80*/  UIMAD UR38, UR5, UR42, UR7 ;  /* 0x0000002a052672a4 */ /* 0x000fe4000f8e0207 */
[----:B------:R-:W-:Y:S11]  /*5c90*/  UIMAD UR37, UR6, UR58, UR4 ;  /* 0x0000003a062572a4 */ /* 0x000ff6000f8e0204 */
[----:B------:R-:W-:Y:S01]  /*5ca0*/  @!UPT UIADD3 URZ, UPT, UPT, URZ, URZ, URZ ;  /* 0x000000fffffff290 */ /* 0x000fe2000fffe0ff */
.L_x_98:
[----:B------:R-:W-:Y:S02]  /*5cb0*/  UISETP.NE.AND UP0, UPT, UR39, 0x1, UPT ;  /* 0x000000012700788c */ /* 0x000fe4000bf05270 */
[----:B------:R-:W-:Y:S02]  /*5cc0*/  UISETP.NE.AND UP1, UPT, UR55, URZ, UPT ;  /* 0x000000ff3700728c */ /* 0x000fe4000bf25270 */
[----:B------:R-:W-:Y:S04]  /*5cd0*/  UIADD3 UR49, UPT, UPT, UR18, 0x1, URZ ;  /* 0x0000000112317890 */ /* 0x000fe8000fffe0ff */
[----:B------:R-:W-:Y:S02]  /*5ce0*/  PLOP3.LUT P1, PT, PT, PT, UP1, 0x80, 0x8 ;  /* 0x000000000008781c */ /* 0x000fe40003f2f018 */
[----:B------:R-:W-:Y:S01]  /*5cf0*/  PLOP3.LUT P0, PT, PT, PT, UP1, 0x80, 0x8 ;  /* 0x000000000008781c */ /* 0x000fe20003f0f018 */
[----:B------:R-:W1:Y:S01]  /*5d00*/  @!UP0 LDCU.128 UR12, c[0x0][0xb10] ;  /* 0x00016200ff0c87ac */ /* 0x000e620008000c00 */
[----:B------:R-:W2:Y:S09]  /*5d10*/  @!UP0 LDCU UR5, c[0x0][0xb0c] ;  /* 0x00016180ff0587ac */ /* 0x000eb20008000800 */
[----:B------:R-:W-:Y:S01]  /*5d20*/  @P1 SHF.R.U32.HI R4, RZ, 0x10, R5 ;  /* 0x00000010ff041819 */ /* 0x000fe20000011605 */
[----:B------:R-:W3:Y:S03]  /*5d30*/  @!UP0 LDCU UR10, c[0x0][0xb20] ;  /* 0x00016400ff0a87ac */ /* 0x000ee60008000800 */
[----:B------:R-:W-:Y:S01]  /*5d40*/  @P0 R2UR UR60, R4 ;  /* 0x00000000043c02ca */ /* 0x000fe200000e0000 */
[----:B-1----:R-:W-:Y:S02]  /*5d50*/  UIMAD.WIDE.U32 UR8, UR38, UR12, URZ ;  /* 0x0000000c260872a5 */ /* 0x002fe4000f8e00ff */
[----:B------:R-:W-:Y:S02]  /*5d60*/  UIMAD.WIDE.U32 UR6, UR37, UR15, URZ ;  /* 0x0000000f250672a5 */ /* 0x000fe4000f8e00ff */
[----:B------:R-:W-:Y:S03]  /*5d70*/  @!UP0 UISETP.NE.AND UP1, UPT, UR14, 0x1, UPT ;  /* 0x000000010e00888c */ /* 0x000fe6000bf25270 */
[----:B------:R-:W-:Y:S01]  /*5d80*/  @!UP0 UMOV UR4, UR9 ;  /* 0x0000000900048c82 */ /* 0x000fe20008000000 */
[----:B--2---:R-:W-:Y:S02]  /*5d90*/  @!UP0 UISETP.NE.AND UP2, UPT, UR5, 0x1, UPT ;  /* 0x000000010500888c */ /* 0x004fe4000bf45270 */
[----:B------:R-:W-:Y:S01]  /*5da0*/  @!UP0 USHF.R.U32.HI UR4, URZ, UR13, UR4 ;  /* 0x0000000dff048299 */ /* 0x000fe20008011604 */
[----:B------:R-:W-:Y:S02]  /*5db0*/  @!UP0 UMOV UR6, UR7 ;  /* 0x0000000700068c82 */ /* 0x000fe40008000000 */
[----:B---3--:R-:W-:Y:S02]  /*5dc0*/  @!UP0 USHF.R.U32.HI UR6, URZ, UR10, UR6 ;  /* 0x0000000aff068299 */ /* 0x008fe40008011606 */
[----:B------:R-:W-:Y:S02]  /*5dd0*/  @!UP0 USEL UR7, UR38, UR4, !UP2 ;  /* 0x0000000426078287 */ /* 0x000fe4000d000000 */
[----:B------:R-:W-:Y:S04]  /*5de0*/  @!UP0 USEL UR6, UR37, UR6, !UP1 ;  /* 0x0000000625068287 */ /* 0x000fe8000c800000 */
[----:B------:R-:W-:Y:S02]  /*5df0*/  @!UP0 UIADD3 UR4, UPT, UPT, -UR7, UR6, URZ ;  /* 0x0000000607048290 */ /* 0x000fe4000fffe1ff */
[----:B------:R-:W-:Y:S02]  /*5e00*/  @!UP0 UIADD3 UR6, UPT, UPT, UR7, -UR6, URZ ;  /* 0x8000000607068290 */ /* 0x000fe4000fffe0ff */
[----:B------:R-:W-:Y:S02]  /*5e10*/  UIADD3 UR7, UPT, UPT, UR46, 0x300, URZ ;  /* 0x000003002e077890 */ /* 0x000fe4000fffe0ff */
[----:B------:R-:W-:Y:S02]  /*5e20*/  @!UP0 UIMAD UR38, UR4, UR5, UR38 ;  /* 0x00000005042682a4 */ /* 0x000fe4000f8e0226 */
[----:B------:R-:W-:Y:S02]  /*5e30*/  @!UP0 UIMAD UR37, UR6, UR14, UR37 ;  /* 0x0000000e062582a4 */ /* 0x000fe4000f8e0225 */
[----:B------:R-:W-:Y:S09]  /*5e40*/  ULOP3.LUT UP0, URZ, UR7, 0x90, URZ, 0xc0, !UPT ;  /* 0x0000009007ff7892 */ /* 0x000ff2000f80c0ff */
[----:B------:R-:W-:Y:S05]  /*5e50*/  BRA.U !UP0, `(.L_x_99) ;  /* 0x00000001087c7547 */ /* 0x000fea000b800000 */
[----:B------:R-:W1:Y:S01]  /*5e60*/  LDCU.64 UR8, c[0x4][0x80] ;  /* 0x01001000ff0877ac */ /* 0x000e620008000a00 */
[----:B------:R-:W-:Y:S01]  /*5e70*/  MOV R16, 0x0 ;  /* 0x0000000000107802 */ /* 0x000fe20000000f00 */
[----:B------:R-:W-:Y:S02]  /*5e80*/  HFMA2 R12, -RZ, RZ, 0, 5.9604644775390625e-08 ;  /* 0x00000001ff0c7431 */ /* 0x000fe400000001ff */
[----:B------:R-:W-:Y:S01]  /*5e90*/  IMAD.MOV.U32 R8, RZ, RZ, 0x70 ;  /* 0x00000070ff087424 */ /* 0x000fe200078e00ff */
[----:B------:R2:W3:Y:S01]  /*5ea0*/  LDC.64 R14, c[0x4][R16] ;  /* 0x01000000100e7b82 */ /* 0x0004e20000000a00 */
[----:B------:R-:W4:Y:S01]  /*5eb0*/  LDCU.64 UR6, c[0x4][0x88] ;  /* 0x01001100ff0677ac */ /* 0x000f220008000a00 */
[----:B------:R-:W-:Y:S01]  /*5ec0*/  IMAD.MOV.U32 R13, RZ, RZ, RZ ;  /* 0x000000ffff0d7224 */ /* 0x000fe200078e00ff */
[----:B------:R-:W2:Y:S01]  /*5ed0*/  LDCU.64 UR4, c[0x4][0x8] ;  /* 0x01000100ff0477ac */ /* 0x000ea20008000a00 */
[----:B-1----:R-:W-:Y:S01]  /*5ee0*/  MOV R5, UR9 ;  /* 0x0000000900057c02 */ /* 0x002fe20008000f00 */
[----:B------:R-:W-:Y:S01]  /*5ef0*/  IMAD.U32 R4, RZ, RZ, UR8 ;  /* 0x00000008ff047e24 */ /* 0x000fe2000f8e00ff */
[----:B----4-:R-:W-:Y:S01]  /*5f00*/  MOV R7, UR7 ;  /* 0x0000000700077c02 */ /* 0x010fe20008000f00 */
[----:B------:R-:W-:Y:S01]  /*5f10*/  IMAD.U32 R6, RZ, RZ, UR6 ;  /* 0x00000006ff067e24 */ /* 0x000fe2000f8e00ff */
[----:B--2---:R-:W-:Y:S01]  /*5f20*/  MOV R11, UR5 ;  /* 0x00000005000b7c02 */ /* 0x004fe20008000f00 */
[----:B------:R-:W-:Y:S02]  /*5f30*/  IMAD.U32 R10, RZ, RZ, UR4 ;  /* 0x00000004ff0a7e24 */ /* 0x000fe4000f8e00ff */
[----:B------:R-:W-:Y:S07]  /*5f40*/  LEPC R20, `(.L_x_100) ;  /* 0x000000001014794e */ /* 0x000fee0000000000 */
[----:B---3-5:R-:W-:Y:S05]  /*5f50*/  CALL.ABS.NOINC R14 ;  /* 0x000000000e007343 */ /* 0x028fea0003c00000 */
.L_x_100:
[----:B------:R-:W1:Y:S01]  /*5f60*/  LDCU.64 UR8, c[0x4][0x80] ;  /* 0x01001000ff0877ac */ /* 0x000e620008000a00 */
[----:B------:R-:W2:Y:S01]  /*5f70*/  LDC.64 R16, c[0x4][R16] ;  /* 0x0100000010107b82 */ /* 0x000ea20000000a00 */
[----:B------:R-:W-:Y:S02]  /*5f80*/  HFMA2 R12, -RZ, RZ, 0, 5.9604644775390625e-08 ;  /* 0x00000001ff0c7431 */ /* 0x000fe400000001ff */
[----:B------:R-:W-:Y:S02]  /*5f90*/  IMAD.MOV.U32 R8, RZ, RZ, 0x70 ;  /* 0x00000070ff087424 */ /* 0x000fe400078e00ff */
[----:B------:R-:W-:Y:S01]  /*5fa0*/  IMAD.MOV.U32 R13, RZ, RZ, RZ ;  /* 0x000000ffff0d7224 */ /* 0x000fe200078e00ff */
[----:B------:R-:W3:Y:S01]  /*5fb0*/  LDCU.64 UR6, c[0x4][0x88] ;  /* 0x01001100ff0677ac */ /* 0x000ee20008000a00 */
[----:B------:R-:W4:Y:S01]  /*5fc0*/  LDCU.64 UR4, c[0x4][0x8] ;  /* 0x01000100ff0477ac */ /* 0x000f220008000a00 */
[----:B-1----:R-:W-:Y:S02]  /*5fd0*/  MOV R4, UR8 ;  /* 0x0000000800047c02 */ /* 0x002fe40008000f00 */
[----:B------:R-:W-:Y:S02]  /*5fe0*/  MOV R5, UR9 ;  /* 0x0000000900057c02 */ /* 0x000fe40008000f00 */
[----:B---3--:R-:W-:Y:S01]  /*5ff0*/  MOV R7, UR7 ;  /* 0x0000000700077c02 */ /* 0x008fe20008000f00 */
[----:B------:R-:W-:Y:S01]  /*6000*/  IMAD.U32 R6, RZ, RZ, UR6 ;  /* 0x00000006ff067e24 */ /* 0x000fe2000f8e00ff */
[----:B----4-:R-:W-:Y:S01]  /*6010*/  MOV R11, UR5 ;  /* 0x00000005000b7c02 */ /* 0x010fe20008000f00 */
[----:B------:R-:W-:Y:S02]  /*6020*/  IMAD.U32 R10, RZ, RZ, UR4 ;  /* 0x00000004ff0a7e24 */ /* 0x000fe4000f8e00ff */
[----:B------:R-:W-:Y:S07]  /*6030*/  LEPC R20, `(.L_x_99) ;  /* 0x000000001014794e */ /* 0x000fee0000000000 */
[----:B--2---:R-:W-:Y:S05]  /*6040*/  CALL.ABS.NOINC R16 ;  /* 0x0000000010007343 */ /* 0x004fea0003c00000 */
.L_x_99:
[----:B----4-:R-:W-:Y:S01]  /*6050*/  ISETP.NE.U32.AND P3, PT, R230, RZ, PT ;  /* 0x000000ffe600720c */ /* 0x010fe20003f65070 */
[----:B------:R-:W-:Y:S01]  /*6060*/  UISETP.NE.AND UP1, UPT, UR63, URZ, UPT ;  /* 0x000000ff3f00728c */ /* 0x000fe2000bf25270 */
[----:B------:R-:W1:Y:S01]  /*6070*/  LDC.64 R4, c[0x0][0x8b0] ;  /* 0x00022c00ff047b82 */ /* 0x000e620000000a00 */
[----:B------:R-:W-:Y:S02]  /*6080*/  PLOP3.LUT P1, PT, PT, PT, PT, 0x8, 0x80 ;  /* 0x000000000080781c */ /* 0x000fe40003f2e170 */
[----:B------:R-:W-:Y:S02]  /*6090*/  ISETP.NE.AND.EX P3, PT, R231, RZ, PT, P3 ;  /* 0x000000ffe700720c */ /* 0x000fe40003f65330 */
[----:B------:R-:W-:Y:S05]  /*60a0*/  PLOP3.LUT P0, PT, PT, PT, UP1, 0x80, 0x8 ;  /* 0x000000000008781c */ /* 0x000fea0003f0f018 */
[----:B------:R-:W2:Y:S08]  /*60b0*/  @UP1 LDCU.64 UR4, c[0x0][0x888] ;  /* 0x00011100ff0417ac */ /* 0x000eb00008000a00 */
[----:B------:R-:W-:Y:S01]  /*60c0*/  @P0 PLOP3.LUT P1, PT, P3, PT, PT, 0x80, 0x8 ;  /* 0x000000000008081c */ /* 0x000fe20001f2f070 */
[----:B--2---:R-:W-:Y:S01]  /*60d0*/  @UP1 UISETP.NE.U32.AND UP0, UPT, UR4, URZ, UPT ;  /* 0x000000ff0400128c */ /* 0x004fe2000bf05070 */
[----:B-1----:R-:W-:Y:S03]  /*60e0*/  ISETP.NE.U32.AND P4, PT, R4, RZ, PT ;  /* 0x000000ff0400720c */ /* 0x002fe60003f85070 */
[----:B------:R-:W-:Y:S01]  /*60f0*/  @UP1 UISETP.NE.AND.EX UP0, UPT, UR5, URZ, UPT, UP0 ;  /* 0x000000ff0500128c */ /* 0x000fe2000bf05300 */
[----:B------:R-:W-:Y:S03]  /*6100*/  ISETP.NE.AND.EX P4, PT, R5, RZ, PT, P4 ;  /* 0x000000ff0500720c */ /* 0x000fe60003f85340 */
[----:B------:R-:W-:Y:S01]  /*6110*/  @UP1 USEL UR4, URZ, 0xffffffff, UP0 ;  /* 0xffffffffff041887 */ /* 0x000fe20008000000 */
[----:B------:R-:W-:Y:S11]  /*6120*/  @!P3 BRA `(.L_x_101) ;  /* 0x000000000030b947 */ /* 0x000ff60003800000 */
[----:B------:R-:W-:Y:S01]  /*6130*/  ISETP.NE.U32.AND P2, PT, R228, RZ, PT ;  /* 0x000000ffe400720c */ /* 0x000fe20003f45070 */
[----:B------:R-:W1:Y:S01]  /*6140*/  LDCU.64 UR6, c[0x0][0x358] ;  /* 0x00006b00ff0677ac */ /* 0x000e620008000a00 */
[----:B------:R-:W-:Y:S02]  /*6150*/  IMAD.MOV.U32 R232, RZ, RZ, 0x1 ;  /* 0x00000001ffe87424 */ /* 0x000fe400078e00ff */
[----:B------:R-:W-:Y:S11]  /*6160*/  ISETP.NE.AND.EX P2, PT, R229, RZ, PT, P2 ;  /* 0x000000ffe500720c */ /* 0x000ff60003f45320 */
[----:B------:R-:W-:Y:S02]  /*6170*/  @!UPT UIADD3 URZ, UPT, UPT, URZ, URZ, URZ ;  /* 0x000000fffffff290 */ /* 0x000fe4000fffe0ff */
[----:B------:R-:W2:Y:S01]  /*6180*/  @P2 LDC.64 R6, c[0x0][0x888] ;  /* 0x00022200ff062b82 */ /* 0x000ea20000000a00 */
[----:B------:R-:W-:Y:S04]  /*6190*/  @P2 IMAD R0, R230, UR36, RZ ;  /* 0x00000024e6002c24 */ /* 0x000fe8000f8e02ff */
[----:B--2---:R-:W-:Y:S04]  /*61a0*/  @P2 IMAD.WIDE R6, R0, 0x4, R6 ;  /* 0x0000000400062825 */ /* 0x004fe800078e0206 */
[----:B------:R-:W-:Y:S01]  /*61b0*/  HFMA2 R0, -RZ, RZ, 0, 5.9604644775390625e-08 ;  /* 0x00000001ff007431 */ /* 0x000fe200000001ff */
[----:B-1---5:R1:W5:Y:S04]  /*61c0*/  @P2 LDG.E R121, desc[UR6][R6.64] ;  /* 0x0000000606792981 */ /* 0x022368000c1e1900 */
[----:B------:R-:W-:Y:S01]  /*61d0*/  @!P2 PRMT R232, R0, 0x7610, R232 ;  /* 0x0000761000e8a816 */ /* 0x000fe200000000e8 */
[----:B-1----:R-:W2:Y:S06]  /*61e0*/  @!P2 LDC R121, c[0x0][0x880] ;  /* 0x00022000ff79ab82 */ /* 0x002eac0000000800 */
.L_x_101:
[----:B------:R-:W-:Y:S05]  /*61f0*/  @!P4 BRA `(.L_x_102) ;  /* 0x000000000028c947 */ /* 0x000fea0003800000 */
[----:B------:R-:W1:Y:S01]  /*6200*/  LDC.64 R6, c[0x0][0x8a8] ;  /* 0x00022a00ff067b82 */ /* 0x000e620000000a00 */
[----:B------:R-:W3:Y:S01]  /*6210*/  LDCU.64 UR6, c[0x0][0x358] ;  /* 0x00006b00ff0677ac */ /* 0x000ee20008000a00 */
[----:B-1----:R-:W-:Y:S04]  /*6220*/  ISETP.NE.U32.AND P2, PT, R6, RZ, PT ;  /* 0x000000ff0600720c */ /* 0x002fe80003f45070 */
[----:B------:R-:W-:Y:S11]  /*6230*/  ISETP.NE.AND.EX P2, PT, R7, RZ, PT, P2 ;  /* 0x000000ff0700720c */ /* 0x000ff60003f45320 */
[----:B------:R-:W-:Y:S02]  /*6240*/  @!UPT UIADD3 URZ, UPT, UPT, URZ, URZ, URZ ;  /* 0x000000fffffff290 */ /* 0x000fe4000fffe0ff */
[----:B------:R-:W1:Y:S01]  /*6250*/  @P2 LDC.64 R6, c[0x0][0x8a8] ;  /* 0x00022a00ff062b82 */ /* 0x000e620000000a00 */
[----:B------:R-:W-:Y:S04]  /*6260*/  @P2 IMAD R4, R4, UR36, RZ ;  /* 0x0000002404042c24 */ /* 0x000fe8000f8e02ff */
[----:B-1----:R-:W-:Y:S05]  /*6270*/  @P2 IMAD.WIDE R6, R4, 0x4, R6 ;  /* 0x0000000404062825 */ /* 0x002fea00078e0206 */
[----:B---3-5:R1:W5:Y:S02]  /*6280*/  @P2 LDG.E R120, desc[UR6][R6.64] ;  /* 0x0000000606782981 */ /* 0x028364000c1e1900 */
[----:B-1----:R-:W3:Y:S02]  /*6290*/  @!P2 LDC R120, c[0x0][0x8a0] ;  /* 0x00022800ff78ab82 */ /* 0x002ee40000000800 */
.L_x_102:
[----:B--2--5:R-:W-:Y:S01]  /*62a0*/  @P0 FSETP.NEU.AND P4, PT, R121, RZ, PT ;  /* 0x000000ff7900020b */ /* 0x024fe20003f8d000 */
[----:B------:R-:W-:Y:S01]  /*62b0*/  IMAD.U32 R0, RZ, RZ, UR4 ;  /* 0x00000004ff007e24 */ /* 0x000fe2000f8e00ff */
[----:B------:R-:W-:Y:S01]  /*62c0*/  @P0 LOP3.LUT P2, RZ, R232, 0xff, RZ, 0xc0, !PT ;  /* 0x000000ffe8ff0812 */ /* 0x000fe2000784c0ff */
[----:B------:R-:W-:Y:S01]  /*62d0*/  IMAD.U32 R4, RZ, RZ, UR54 ;  /* 0x00000036ff047e24 */ /* 0x000fe2000f8e00ff */
[----:B------:R-:W-:Y:S01]  /*62e0*/  @P0 SEL R3, RZ, 0xffffffff, P4 ;  /* 0xffffffffff030807 */ /* 0x000fe20002000000 */
[----:B------:R-:W-:Y:S01]  /*62f0*/  IMAD.U32 R5, RZ, RZ, UR44 ;  /* 0x0000002cff057e24 */ /* 0x000fe2000f8e00ff */
[----:B------:R-:W1:Y:S01]  /*6300*/  S2R R17, SR_TID.X ;  /* 0x0000000000117919 */ /* 0x000e620000002100 */
[----:B------:R-:W-:Y:S01]  /*6310*/  IMAD.U32 R18, RZ, RZ, UR45 ;  /* 0x0000002dff127e24 */ /* 0x000fe2000f8e00ff */
[----:B------:R-:W-:Y:S01]  /*6320*/  @P1 SEL R3, R0, R3, !P2 ;  /* 0x0000000300031207 */ /* 0x000fe20005000000 */
[----:B------:R-:W-:Y:S01]  /*6330*/  BSSY B1, `(.L_x_103) ;  /* 0x000007d000017945 */ /* 0x000fe20003800000 */
[----:B------:R-:W-:Y:S02]  /*6340*/  LOP3.LUT R4, R4, 0x1, RZ, 0x3c, !PT ;  /* 0x0000000104047812 */ /* 0x000fe400078e3cff */
[----:B------:R-:W-:Y:S02]  /*6350*/  CS2R R226, SRZ ;  /* 0x0000000000e27805 */ /* 0x000fe4000001ff00 */
[----:B------:R-:W-:Y:S02]  /*6360*/  @P0 LOP3.LUT R3, R3, 0x1, RZ, 0xc0, !PT ;  /* 0x0000000103030812 */ /* 0x000fe400078ec0ff */
[----:B------:R-:W-:Y:S02]  /*6370*/  CS2R R224, SRZ ;  /* 0x0000000000e07805 */ /* 0x000fe4000001ff00 */
[----:B------:R-:W-:Y:S02]  /*6380*/  LEA R0, R5, UR46, 0x3 ;  /* 0x0000002e05007c11 */ /* 0x000fe4000f8e18ff */
[----:B------:R-:W-:Y:S02]  /*6390*/  CS2R R218, SRZ ;  /* 0x0000000000da7805 */ /* 0x000fe4000001ff00 */
[----:B------:R-:W-:Y:S02]  /*63a0*/  ISETP.NE.U32.OR P6, PT, R3, 0x1, !P0 ;  /* 0x000000010300780c */ /* 0x000fe400047c5470 */
[----:B------:R-:W-:Y:S02]  /*63b0*/  CS2R R216, SRZ ;  /* 0x0000000000d87805 */ /* 0x000fe4000001ff00 */
[----:B------:R-:W-:Y:S02]  /*63c0*/  LEA R18, R18, UR46, 0x3 ;  /* 0x0000002e12127c11 */ /* 0x000fe4000f8e18ff */
[----:B------:R-:W-:Y:S02]  /*63d0*/  CS2R R210, SRZ ;  /* 0x0000000000d27805 */ /* 0x000fe4000001ff00 */
[----:B------:R-:W-:Y:S02]  /*63e0*/  PLOP3.LUT P5, PT, PT, PT, PT, 0x8, 0x80 ;  /* 0x000000000080781c */ /* 0x000fe40003fae170 */
[----:B------:R-:W-:Y:S02]  /*63f0*/  CS2R R208, SRZ ;  /* 0x0000000000d07805 */ /* 0x000fe4000001ff00 */
[----:B------:R-:W-:Y:S02]  /*6400*/  P2R R237, PR, RZ, 0x40 ;  /* 0x00000040ffed7803 */ /* 0x000fe40000000000 */
[----:B------:R-:W-:Y:S02]  /*6410*/  CS2R R202, SRZ ;  /* 0x0000000000ca7805 */ /* 0x000fe4000001ff00 */
[----:B------:R-:W-:Y:S02]  /*6420*/  CS2R R200, SRZ ;  /* 0x0000000000c87805 */ /* 0x000fe4000001ff00 */
[----:B------:R-:W-:Y:S02]  /*6430*/  CS2R R194, SRZ ;  /* 0x0000000000c27805 */ /* 0x000fe4000001ff00 */
[----:B------:R-:W-:Y:S02]  /*6440*/  CS2R R192, SRZ ;  /* 0x0000000000c07805 */ /* 0x000fe4000001ff00 */
[----:B------:R-:W-:Y:S02]  /*6450*/  CS2R R186, SRZ ;  /* 0x0000000000ba7805 */ /* 0x000fe4000001ff00 */
[----:B------:R-:W-:Y:S02]  /*6460*/  CS2R R184, SRZ ;  /* 0x0000000000b87805 */ /* 0x000fe4000001ff00 */
[----:B------:R-:W-:Y:S02]  /*6470*/  @P6 SHF.L.U32 R3, R4, 0x1f, RZ ;  /* 0x0000001f04036819 */ /* 0x000fe400000006ff */
[----:B------:R-:W-:Y:S02]  /*6480*/  CS2R R178, SRZ ;  /* 0x0000000000b27805 */ /* 0x000fe4000001ff00 */
[----:B------:R-:W-:Y:S02]  /*6490*/  CS2R R176, SRZ ;  /* 0x0000000000b07805 */ /* 0x000fe4000001ff00 */
[----:B------:R-:W-:Y:S01]  /*64a0*/  CS2R R170, SRZ ;  /* 0x0000000000aa7805 */ /* 0x000fe2000001ff00 */
[----:B------:R2:W4:Y:S01]  /*64b0*/  @P6 SYNCS.PHASECHK.TRANS64.TRYWAIT P0, [R0+URZ+0x160], R3 ;  /* 0x00016003000065a7 */ /* 0x00052200080011ff */
[----:B------:R-:W-:Y:S02]  /*64c0*/  CS2R R168, SRZ ;  /* 0x0000000000a87805 */ /* 0x000fe4000001ff00 */
        /* <DEDUP_REMOVED lines=11> */
[----:B------:R-:W-:Y:S01]  /*6580*/  CS2R R128, SRZ ;  /* 0x0000000000807805 */ /* 0x000fe2000001ff00 */
[----:B--2---:R-:W-:Y:S05]  /*6590*/  IMAD.U32 R3, RZ, RZ, UR53 ;  /* 0x00000035ff037e24 */ /* 0x004fea000f8e00ff */
[----:B------:R-:W-:Y:S04]  /*65a0*/  SHF.L.U32 R3, R3, 0x1f, RZ ;  /* 0x0000001f03037819 */ /* 0x000fe800000006ff */
[----:B------:R2:W2:Y:S01]  /*65b0*/  SYNCS.PHASECHK.TRANS64.TRYWAIT P4, [R18+URZ+0x1b0], R3 ;  /* 0x0001b003120075a7 */ /* 0x0004a200080811ff */
[----:B----4-:R-:W-:Y:S01]  /*65c0*/  @P6 PLOP3.LUT P5, PT, P0, PT, PT, 0x8, 0x80 ;  /* 0x000000000080681c */ /* 0x010fe200007ae170 */
[C---:B-1----:R-:W-:Y:S02]  /*65d0*/  IMAD.SHL.U32 R6, R17.reuse, 0x10, RZ ;  /* 0x0000001011067824 */ /* 0x042fe400078e00ff */
[----:B------:R-:W-:Y:S03]  /*65e0*/  IMAD.SHL.U32 R236, R17, 0x2, RZ ;  /* 0x0000000211ec7824 */ /* 0x000fe600078e00ff */
[----:B------:R-:W-:Y:S04]  /*65f0*/  LOP3.LUT R19, R6, 0x40, RZ, 0xc0, !PT ;  /* 0x0000004006137812 */ /* 0x000fe800078ec0ff */
[----:B------:R-:W-:Y:S04]  /*6600*/  LOP3.LUT R236, R19, 0x8, R236, 0xf8, !PT ;  /* 0x0000000813ec7812 */ /* 0x000fe800078ef8ec */
[----:B------:R-:W-:Y:S05]  /*6610*/  LOP3.LUT R236, R236, 0x7b0, R6, 0xf8, !PT ;  /* 0x000007b0ecec7812 */ /* 0x000fea00078ef806 */
[----:B------:R-:W-:Y:S05]  /*6620*/  IMAD R236, R5, 0x3800, R236 ;  /* 0x0000380005ec7824 */ /* 0x000fea00078e02ec */
[----:B------:R-:W-:Y:S05]  /*6630*/  LEA R236, R236, UR46, 0x1 ;  /* 0x0000002eecec7c11 */ /* 0x000fea000f8e08ff */
[----:B------:R-:W-:Y:S01]  /*6640*/  VIADD R238, R236, 0x300 ;  /* 0x00000300ecee7836 */ /* 0x000fe20000000000 */
[----:B------:R-:W-:Y:S06]  /*6650*/  @!P6 BRA `(.L_x_104) ;  /* 0x000000040028e947 */ /* 0x000fec0003800000 */
[----:B------:R-:W-:Y:S01]  /*6660*/  R2UR UR5, R235 ;  /* 0x00000000eb0572ca */ /* 0x000fe200000e0000 */
[----:B------:R-:W-:Y:S01]  /*6670*/  BSSY B0, `(.L_x_105) ;  /* 0x0000018000007945 */ /* 0x000fe20003800000 */
[----:B------:R-:W-:Y:S02]  /*6680*/  R2UR UR4, R234 ;  /* 0x00000000ea0472ca */ /* 0x000fe400000e0000 */
[----:B------:R-:W-:Y:S02]  /*6690*/  CS2R R134, SRZ ;  /* 0x0000000000867805 */ /* 0x000fe4000001ff00 */
[----:B------:R-:W-:Y:S02]  /*66a0*/  FSETP.NEU.AND P2, PT, R121, RZ, PT ;  /* 0x000000ff7900720b */ /* 0x000fe40003f4d000 */
[----:B------:R-:W-:Y:S02]  /*66b0*/  CS2R R132, SRZ ;  /* 0x0000000000847805 */ /* 0x000fe4000001ff00 */
[----:B------:R-:W-:Y:S02]  /*66c0*/  LOP3.LUT P1, RZ, R232, 0xff, RZ, 0xc0, !PT ;  /* 0x000000ffe8ff7812 */ /* 0x000fe4000782c0ff */
[----:B------:R-:W-:Y:S02]  /*66d0*/  CS2R R146, SRZ ;  /* 0x0000000000927805 */ /* 0x000fe4000001ff00 */
[----:B------:R-:W-:Y:S02]  /*66e0*/  SEL R5, RZ, 0xffffffff, P2 ;  /* 0xffffffffff057807 */ /* 0x000fe40001000000 */
[----:B------:R-:W-:Y:S02]  /*66f0*/  CS2R R144, SRZ ;  /* 0x0000000000907805 */ /* 0x000fe4000001ff00 */
[----:B------:R-:W-:Y:S04]  /*6700*/  ISETP.NE.U32.AND P0, PT, RZ, UR5, PT ;  /* 0x00000005ff007c0c */ /* 0x000fe8000bf05070 */
[----:B------:R-:W-:Y:S04]  /*6710*/  ISETP.NE.AND.EX P0, PT, RZ, UR4, PT, P0 ;  /* 0x00000004ff007c0c */ /* 0x000fe8000bf05300 */
[----:B------:R-:W-:Y:S04]  /*6720*/  SEL R6, RZ, 0xffffffff, P0 ;  /* 0xffffffffff067807 */ /* 0x000fe80000000000 */
[----:B------:R-:W-:Y:S04]  /*6730*/  @P3 SEL R5, R6, R5, !P1 ;  /* 0x0000000506053207 */ /* 0x000fe80004800000 */
[----:B------:R-:W-:Y:S04]  /*6740*/  LOP3.LUT R5, R5, 0x1, RZ, 0xc0, !PT ;  /* 0x0000000105057812 */ /* 0x000fe800078ec0ff */
[----:B------:R-:W-:Y:S04]  /*6750*/  ISETP.NE.U32.AND P1, PT, R5, 0x1, PT ;  /* 0x000000010500780c */ /* 0x000fe80003f25070 */
[----:B------:R-:W-:Y:S09]  /*6760*/  ISETP.NE.AND P0, PT, R19, RZ, P1 ;  /* 0x000000ff1300720c */ /* 0x000ff20000f05270 */
[C---:B------:R-:W-:Y:S02]  /*6770*/  @P1 VIADD R6, R236.reuse, 0x310 ;  /* 0x00000310ec061836 */ /* 0x040fe40000000000 */
[----:B------:R-:W-:Y:S02]  /*6780*/  @P1 VIADD R5, R236, 0x1310 ;  /* 0x00001310ec051836 */ /* 0x000fe40000000000 */
[C---:B------:R-:W-:Y:S02]  /*6790*/  @P0 VIADD R6, R238.reuse, 0xfffffff0 ;  /* 0xfffffff0ee060836 */ /* 0x040fe40000000000 */
[----:B------:R-:W-:Y:S01]  /*67a0*/  @P0 VIADD R5, R238, 0xff0 ;  /* 0x00000ff0ee050836 */ /* 0x000fe20000000000 */
[----:B------:R-:W-:Y:S06]  /*67b0*/  @!P5 BRA `(.L_x_106) ;  /* 0x00000000000cd947 */ /* 0x000fec0003800000 */
[----:B------:R-:W-:Y:S04]  /*67c0*/  SHF.L.U32 R4, R4, 0x1f, RZ ;  /* 0x0000001f04047819 */ /* 0x000fe800000006ff */
[----:B------:R-:W1:Y:S02]  /*67d0*/  SYNCS.PHASECHK.TRANS64.TRYWAIT P2, [R0+URZ+0x160], R4 ;  /* 0x00016004000075a7 */ /* 0x000e6400080411ff */
[----:B-1----:R-:W-:Y:S05]  /*67e0*/  @!P2 BRA `(.L_x_107) ;  /* 0x0000003c0088a947 */ /* 0x002fea0003800000 */
.L_x_106:
[----:B------:R-:W-:Y:S05]  /*67f0*/  BSYNC B0 ;  /* 0x0000000000007941 */ /* 0x000fea0003800000 */
.L_x_105:
[----:B------:R4:W1:Y:S01]  /*6800*/  @P1 LDS.128 R132, [R6] ;  /* 0x0000000006841984 */ /* 0x0008620000000c00 */
[----:B------:R-:W-:Y:S02]  /*6810*/  CS2R R162, SRZ ;  /* 0x0000000000a27805 */ /* 0x000fe4000001ff00 */
[----:B------:R-:W-:Y:S02]  /*6820*/  CS2R R160, SRZ ;  /* 0x0000000000a07805 */ /* 0x000fe4000001ff00 */
[----:B------:R-:W-:Y:S01]  /*6830*/  CS2R R178, SRZ ;  /* 0x0000000000b27805 */ /* 0x000fe2000001ff00 */
[----:B------:R5:W1:Y:S01]  /*6840*/  @P1 LDS.128 R144, [R5] ;  /* 0x0000000005901984 */ /* 0x000a620000000c00 */
[----:B------:R-:W-:Y:S02]  /*6850*/  CS2R R176, SRZ ;  /* 0x0000000000b07805 */ /* 0x000fe4000001ff00 */
[----:B------:R-:W-:Y:S02]  /*6860*/  CS2R R194, SRZ ;  /* 0x0000000000c27805 */ /* 0x000fe4000001ff00 */
[----:B------:R-:W-:Y:S02]  /*6870*/  CS2R R192, SRZ ;  /* 0x0000000000c07805 */ /* 0x000fe4000001ff00 */
[----:B------:R-:W-:Y:S02]  /*6880*/  CS2R R210, SRZ ;  /* 0x0000000000d27805 */ /* 0x000fe4000001ff00 */
[----:B------:R-:W-:Y:S01]  /*6890*/  CS2R R208, SRZ ;  /* 0x0000000000d07805 */ /* 0x000fe2000001ff00 */
[----:B------:R-:W-:Y:S01]  /*68a0*/  IMAD.MOV.U32 R227, RZ, RZ, RZ ;  /* 0x000000ffffe37224 */ /* 0x000fe200078e00ff */
        /* <DEDUP_REMOVED lines=8> */
[----:B------:R2:W2:Y:S01]  /*6930*/  @P1 LDS.128 R128, [R236+0x300] ;  /* 0x00030000ec801984 */ /* 0x0004a20000000c00 */
        /* <DEDUP_REMOVED lines=8> */
[----:B------:R-:W-:Y:S01]  /*69c0*/  CS2R R216, SRZ ;  /* 0x0000000000d87805 */ /* 0x000fe2000001ff00 */
[C---:B------:R-:W-:Y:S02]  /*69d0*/  @P1 VIADD R7, R236.reuse, 0x2310 ;  /* 0x00002310ec071836 */ /* 0x040fe40000000000 */
[----:B------:R2:W2:Y:S01]  /*69e0*/  @P1 LDS.128 R168, [R236+0x3300] ;  /* 0x00330000eca81984 */ /* 0x0004a20000000c00 */
[C---:B----4-:R-:W-:Y:S02]  /*69f0*/  @P1 VIADD R6, R236.reuse, 0x3310 ;  /* 0x00003310ec061836 */ /* 0x050fe40000000000 */
[C---:B-----5:R-:W-:Y:S01]  /*6a00*/  @P1 VIADD R5, R236.reuse, 0x4310 ;  /* 0x00004310ec051836 */ /* 0x060fe20000000000 */
[----:B------:R4:W2:Y:S01]  /*6a10*/  @P1 LDS.128 R184, [R236+0x4300] ;  /* 0x00430000ecb81984 */ /* 0x0008a20000000c00 */
[C---:B-1----:R-:W-:Y:S02]  /*6a20*/  @P1 VIADD R4, R236.reuse, 0x5310 ;  /* 0x00005310ec041836 */ /* 0x042fe40000000000 */
[----:B------:R-:W-:Y:S01]  /*6a30*/  @P1 VIADD R0, R236, 0x6310 ;  /* 0x00006310ec001836 */ /* 0x000fe20000000000 */
[----:B------:R4:W1:Y:S01]  /*6a40*/  @P1 LDS.128 R200, [R236+0x5300] ;  /* 0x00530000ecc81984 */ /* 0x0008620000000c00 */
[C---:B------:R-:W-:Y:S02]  /*6a50*/  @P0 VIADD R7, R238.reuse, 0x1ff0 ;  /* 0x00001ff0ee070836 */ /* 0x040fe40000000000 */
[C---:B------:R-:W-:Y:S01]  /*6a60*/  @P0 VIADD R6, R238.reuse, 0x2ff0 ;  /* 0x00002ff0ee060836 */ /* 0x040fe20000000000 */
[----:B------:R4:W1:Y:S01]  /*6a70*/  @P1 LDS.128 R216, [R236+0x6300] ;  /* 0x00630000ecd81984 */ /* 0x0008620000000c00 */
[C---:B------:R-:W-:Y:S02]  /*6a80*/  @P0 VIADD R5, R238.reuse, 0x3ff0 ;  /* 0x00003ff0ee050836 */ /* 0x040fe40000000000 */
[C---:B------:R-:W-:Y:S01]  /*6a90*/  @P0 VIADD R4, R238.reuse, 0x4ff0 ;  /* 0x00004ff0ee040836 */ /* 0x040fe20000000000 */
[----:B------:R4:W1:Y:S01]  /*6aa0*/  @P1 LDS.128 R160, [R7] ;  /* 0x0000000007a01984 */ /* 0x0008620000000c00 */
[----:B------:R-:W-:Y:S03]  /*6ab0*/  @P0 VIADD R0, R238, 0x5ff0 ;  /* 0x00005ff0ee000836 */ /* 0x000fe60000000000 */
[----:B------:R4:W1:Y:S04]  /*6ac0*/  @P1 LDS.128 R176, [R6] ;  /* 0x0000000006b01984 */ /* 0x0008680000000c00 */
[----:B------:R4:W1:Y:S04]  /*6ad0*/  @P1 LDS.128 R192, [R5] ;  /* 0x0000000005c01984 */ /* 0x0008680000000c00 */
[----:B------:R4:W1:Y:S04]  /*6ae0*/  @P1 LDS.128 R208, [R4] ;  /* 0x0000000004d01984 */ /* 0x0008680000000c00 */
[----:B------:R4:W1:Y:S02]  /*6af0*/  @P1 LDS.128 R224, [R0] ;  /* 0x0000000000e01984 */ /* 0x0008640000000c00 */
.L_x_104:
[----:B------:R-:W-:Y:S05]  /*6b00*/  BSYNC B1 ;  /* 0x0000000000017941 */ /* 0x000fea0003800000 */
.L_x_103:
[----:B----4-:R-:W-:Y:S05]  /*6b10*/  MOV R0, UR45 ;  /* 0x0000002d00007c02 */ /* 0x010fea0008000f00 */
[----:B------:R-:W-:Y:S05]  /*6b20*/  IMAD R16, R0, 0x70, R2 ;  /* 0x0000007000107824 */ /* 0x000fea00078e0202 */
[----:B------:R-:W-:Y:S04]  /*6b30*/  SHF.R.U32.HI R0, RZ, 0x15, R16 ;  /* 0x00000015ff007819 */ /* 0x000fe80000011610 */
[----:B------:R-:W-:Y:S01]  /*6b40*/  LOP3.LUT P0, RZ, R0, 0x3, R233, 0x48, !PT ;  /* 0x0000000300ff7812 */ /* 0x000fe200078048e9 */
[----:B------:R-:W-:Y:S01]  /*6b50*/  @!UPT UIADD3 URZ, UPT, UPT, URZ, URZ, URZ ;  /* 0x000000fffffff290 */ /* 0x000fe2000fffe0ff */
[----:B--2---:R-:W-:Y:S11]  /*6b60*/  @P4 BRA `(.L_x_108) ;  /* 0x0000000000084947 */ /* 0x004ff60003800000 */
[----:B------:R-:W2:Y:S02]  /*6b70*/  SYNCS.PHASECHK.TRANS64.TRYWAIT P1, [R18+URZ+0x1b0], R3 ;  /* 0x0001b003120075a7 */ /* 0x000ea400080211ff */
[----:B--2---:R-:W-:Y:S05]  /*6b80*/  @!P1 BRA `(.L_x_109) ;  /* 0x0000003800b49947 */ /* 0x004fea0003800000 */
.L_x_108:
[----:B------:R-:W-:Y:S05]  /*6b90*/  @!P0 BRA `(.L_x_110) ;  /* 0x0000000000408947 */ /* 0x000fea0003800000 */
[----:B------:R-:W4:Y:S01]  /*6ba0*/  LDCU.64 UR8, c[0x4][0x70] ;  /* 0x01000e00ff0877ac */ /* 0x000f220008000a00 */
[----:B------:R-:W-:Y:S01]  /*6bb0*/  MOV R15, 0x0 ;  /* 0x00000000000f7802 */ /* 0x000fe20000000f00 */
[----:B------:R-:W-:Y:S02]  /*6bc0*/  HFMA2 R12, -RZ, RZ, 0, 5.9604644775390625e-08 ;  /* 0x00000001ff0c7431 */ /* 0x000fe400000001ff */
[----:B------:R-:W-:Y:S02]  /*6bd0*/  IMAD.MOV.U32 R8, RZ, RZ, 0x192 ;  /* 0x00000192ff087424 */ /* 0x000fe400078e00ff */
[----:B------:R-:W-:Y:S01]  /*6be0*/  IMAD.MOV.U32 R13, RZ, RZ, RZ ;  /* 0x000000ffff0d7224 */ /* 0x000fe200078e00ff */
[----:B------:R-:W5:Y:S01]  /*6bf0*/  LDCU.64 UR6, c[0x4][0x78] ;  /* 0x01000f00ff0677ac */ /* 0x000f620008000a00 */
[----:B------:R-:W1:Y:S01]  /*6c00*/  LDC.64 R14, c[0x4][R15] ;  /* 0x010000000f0e7b82 */ /* 0x000e620000000a00 */
[----:B------:R-:W2:Y:S01]  /*6c10*/  LDCU.64 UR4, c[0x4][0x10] ;  /* 0x01000200ff0477ac */ /* 0x000ea20008000a00 */
[----:B----4-:R-:W-:Y:S01]  /*6c20*/  MOV R5, UR9 ;  /* 0x0000000900057c02 */ /* 0x010fe20008000f00 */
[----:B------:R-:W-:Y:S01]  /*6c30*/  IMAD.U32 R4, RZ, RZ, UR8 ;  /* 0x00000008ff047e24 */ /* 0x000fe2000f8e00ff */
[----:B-----5:R-:W-:Y:S01]  /*6c40*/  MOV R7, UR7 ;  /* 0x0000000700077c02 */ /* 0x020fe20008000f00 */
[----:B------:R-:W-:Y:S01]  /*6c50*/  IMAD.U32 R6, RZ, RZ, UR6 ;  /* 0x00000006ff067e24 */ /* 0x000fe2000f8e00ff */
[----:B--2---:R-:W-:Y:S01]  /*6c60*/  MOV R11, UR5 ;  /* 0x00000005000b7c02 */ /* 0x004fe20008000f00 */
[----:B------:R-:W-:Y:S02]  /*6c70*/  IMAD.U32 R10, RZ, RZ, UR4 ;  /* 0x00000004ff0a7e24 */ /* 0x000fe4000f8e00ff */
[----:B------:R-:W-:Y:S07]  /*6c80*/  LEPC R20, `(.L_x_110) ;  /* 0x000000001014794e */ /* 0x000fee0000000000 */
[----:B-1-3--:R-:W-:Y:S05]  /*6c90*/  CALL.ABS.NOINC R14 ;  /* 0x000000000e007343 */ /* 0x00afea0003c00000 */
.L_x_110:
[----:B------:R-:W-:Y:S05]  /*6ca0*/  WARPSYNC.ALL ;  /* 0x0000000000007948 */ /* 0x000fea0003800000 */
[C---:B------:R-:W-:Y:S01]  /*6cb0*/  R2UR UR4, R16.reuse ;  /* 0x00000000100472ca */ /* 0x040fe200000e0000 */
[----:B------:R-:W-:Y:S05]  /*6cc0*/  VIADD R0, R16, 0x10 ;  /* 0x0000001010007836 */ /* 0x000fea0000000000 */
[----:B------:R-:W-:Y:S04]  /*6cd0*/  SHF.R.U32.HI R0, RZ, 0x15, R0 ;  /* 0x00000015ff007819 */ /* 0x000fe80000011600 */
[----:B------:R-:W-:Y:S03]  /*6ce0*/  LOP3.LUT P0, RZ, R0, 0x3, R233, 0x48, !PT ;  /* 0x0000000300ff7812 */ /* 0x000fe600078048e9 */
[----:B------:R-:W4:Y:S10]  /*6cf0*/  LDTM.x16 R104, tmem[UR4] ;  /* 0x00000004006879ee */ /* 0x000f340008240000 */
[----:B----4-:R-:W-:Y:S05]  /*6d00*/  @!P0 BRA `(.L_x_111) ;  /* 0x0000000000408947 */ /* 0x010fea0003800000 */
        /* <DEDUP_REMOVED lines=16> */
.L_x_111:
[----:B------:R-:W-:Y:S05]  /*6e10*/  WARPSYNC.ALL ;  /* 0x0000000000007948 */ /* 0x000fea0003800000 */
[C---:B------:R-:W-:Y:S01]  /*6e20*/  R2UR UR4, R16.reuse ;  /* 0x00000000100472ca */ /* 0x040fe200000e0000 */
[----:B------:R-:W-:Y:S05]  /*6e30*/  VIADD R0, R16, 0x20 ;  /* 0x0000002010007836 */ /* 0x000fea0000000000 */
[----:B------:R-:W-:Y:S04]  /*6e40*/  SHF.R.U32.HI R0, RZ, 0x15, R0 ;  /* 0x00000015ff007819 */ /* 0x000fe80000011600 */
[----:B------:R-:W-:Y:S03]  /*6e50*/  LOP3.LUT P0, RZ, R0, 0x3, R233, 0x48, !PT ;  /* 0x0000000300ff7812 */ /* 0x000fe600078048e9 */
[----:B------:R-:W4:Y:S10]  /*6e60*/  LDTM.x16 R88, tmem[UR4+0x10] ;  /* 0x00001004005879ee */ /* 0x000f340008240000 */
        /* <DEDUP_REMOVED lines=17> */
.L_x_112:
        /* <DEDUP_REMOVED lines=23> */
.L_x_113:
        /* <DEDUP_REMOVED lines=23> */
.L_x_114:
        /* <DEDUP_REMOVED lines=23> */
.L_x_115:
        /* <DEDUP_REMOVED lines=23> */
.L_x_116:
[----:B------:R-:W-:Y:S01]  /*7540*/  LOP3.LUT P2, R17, R17, 0x60, RZ, 0xc0, !PT ;  /* 0x0000006011117812 */ /* 0x000fe2000784c0ff */
[----:B------:R-:W-:Y:S05]  /*7550*/  WARPSYNC.ALL ;  /* 0x0000000000007948 */ /* 0x000fea0003800000 */
[----:B------:R-:W-:Y:S01]  /*7560*/  R2UR UR4, R16 ;  /* 0x00000000100472ca */ /* 0x000fe200000e0000 */
[--C-:B------:R-:W-:Y:S01]  /*7570*/  HADD2.F32 R124, -RZ, R129.reuse.H0_H0 ;  /* 0x20000081ff7c7230 */ /* 0x100fe20000004100 */
[----:B------:R-:W-:Y:S01]  /*7580*/  R2UR UR5, R18 ;  /* 0x00000000120572ca */ /* 0x000fe200000e0000 */
[----:B------:R-:W-:Y:S01]  /*7590*/  HADD2.F32 R125, -RZ, R129.H1_H1 ;  /* 0x30000081ff7d7230 */ /* 0x000fe20000004100 */
[----:B------:R-:W-:Y:S01]  /*75a0*/  ISETP.NE.AND P0, PT, R19, RZ, PT ;  /* 0x000000ff1300720c */ /* 0x000fe20003f05270 */
[--C-:B------:R-:W-:Y:S01]  /*75b0*/  HADD2.F32 R126, -RZ, R130.reuse.H0_H0 ;  /* 0x20000082ff7e7230 */ /* 0x100fe20000004100 */
[----:B------:R-:W-:Y:S01]  /*75c0*/  ISETP.NE.AND P1, PT, R17, RZ, PT ;  /* 0x000000ff1100720c */ /* 0x000fe20003f25270 */
[----:B------:R-:W-:Y:S01]  /*75d0*/  HADD2.F32 R127, -RZ, R130.H1_H1 ;  /* 0x30000082ff7f7230 */ /* 0x000fe20000004100 */
[C---:B------:R-:W-:Y:S01]  /*75e0*/  IADD3 R244, PT, PT, R236.reuse, 0x310, RZ ;  /* 0x00000310ecf47810 */ /* 0x040fe20007ffe0ff */
[--C-:B------:R-:W-:Y:S01]  /*75f0*/  HADD2.F32 R122, -RZ, R128.reuse.H0_H0 ;  /* 0x20000080ff7a7230 */ /* 0x100fe20000004100 */
[C---:B------:R-:W-:Y:S01]  /*7600*/  IADD3 R243, PT, PT, R236.reuse, 0x1310, RZ ;  /* 0x00001310ecf37810 */ /* 0x040fe20007ffe0ff */
[----:B------:R-:W-:Y:S01]  /*7610*/  HADD2.F32 R123, -RZ, R128.H1_H1 ;  /* 0x30000080ff7b7230 */ /* 0x000fe20000004100 */
[C---:B------:R-:W-:Y:S01]  /*7620*/  IADD3 R242, PT, PT, R236.reuse, 0x2310, RZ ;  /* 0x00002310ecf27810 */ /* 0x040fe20007ffe0ff */
[----:B--2---:R-:W2:Y:S01]  /*7630*/  LDTM.x16 R4, tmem[UR4+0x60] ;  /* 0x00006004000479ee */ /* 0x004ea20008240000 */
[----:B------:R-:W-:Y:S01]  /*7640*/  NOP ;  /* 0x0000000000007918 */ /* 0x000fe20000000000 */
[----:B------:R-:W-:Y:S01]  /*7650*/  UIADD3 UR4, UPT, UPT, UR5, 0x1d0, URZ ;  /* 0x000001d005047890 */ /* 0x000fe2000fffe0ff */
[----:B------:R-:W-:Y:S01]  /*7660*/  IADD3 R241, PT, PT, R236, 0x3310, RZ ;  /* 0x00003310ecf17810 */ /* 0x000fe20007ffe0ff */
[----:B---3--:R-:W-:Y:S01]  /*7670*/  FMUL R0, R120, R104 ;  /* 0x0000006878007220 */ /* 0x008fe20000400000 */
[C---:B------:R-:W-:Y:S01]  /*7680*/  @P0 IADD3 R244, PT, PT, R238.reuse, -0x10, RZ ;  /* 0xfffffff0eef40810 */ /* 0x040fe20007ffe0ff */
[----:B------:R-:W-:Y:S01]  /*7690*/  UPRMT UR4, UR43, 0x654, UR4 ;  /* 0x000006542b047896 */ /* 0x000fe20008000004 */
[C---:B------:R-:W-:Y:S01]  /*76a0*/  @P0 IADD3 R243, PT, PT, R238.reuse, 0xff0, RZ ;  /* 0x00000ff0eef30810 */ /* 0x040fe20007ffe0ff */
[C---:B------:R-:W-:Y:S01]  /*76b0*/  FFMA R0, R121.reuse, R122, R0 ;  /* 0x0000007a79007223 */ /* 0x040fe20000000000 */
[----:B------:R-:W-:Y:S01]  /*76c0*/  @P0 IADD3 R242, PT, PT, R238, 0x1ff0, RZ ;  /* 0x00001ff0eef20810 */ /* 0x000fe20007ffe0ff */
[----:B------:R-:W-:Y:S01]  /*76d0*/  FMUL R3, R120, R105 ;  /* 0x0000006978037220 */ /* 0x000fe20000400000 */
[----:B------:R-:W-:Y:S01]  /*76e0*/  @P0 IADD3 R241, PT, PT, R238, 0x2ff0, RZ ;  /* 0x00002ff0eef10810 */ /* 0x000fe20007ffe0ff */
[----:B------:R-:W-:Y:S01]  /*76f0*/  FMUL R20, R120, R106 ;  /* 0x0000006a78147220 */ /* 0x000fe20000400000 */
[----:B------:R-:W-:Y:S01]  /*7700*/  IADD3 R240, PT, PT, R236, 0x4310, RZ ;  /* 0x00004310ecf07810 */ /* 0x000fe20007ffe0ff */
[C---:B------:R-:W-:Y:S01]  /*7710*/  FFMA R3, R121.reuse, R123, R3 ;  /* 0x0000007b79037223 */ /* 0x040fe20000000003 */
[----:B--2---:R-:W-:Y:S01]  /*7720*/  SYNCS.ARRIVE.TRANS64.RED.A1T0 RZ, [UR4], RZ ;  /* 0x000000ffffff79a7 */ /* 0x004fe20008100404 */
[----:B------:R-:W-:Y:S01]  /*7730*/  @P0 IADD3 R240, PT, PT, R238, 0x3ff0, RZ ;  /* 0x00003ff0eef00810 */ /* 0x000fe20007ffe0ff */
[----:B------:R-:W-:Y:S01]  /*7740*/  FFMA R20, R121, R124, R20 ;  /* 0x0000007c79147223 */ /* 0x000fe20000000014 */
[----:B------:R-:W-:Y:S01]  /*7750*/  IADD3 R239, PT, PT, R236, 0x5310, RZ ;  /* 0x00005310ecef7810 */ /* 0x000fe20007ffe0ff */
[C---:B------:R-:W-:Y:S01]  /*7760*/  FMUL R21, R120.reuse, R107 ;  /* 0x0000006b78157220 */ /* 0x040fe20000400000 */
[----:B------:R-:W-:Y:S01]  /*7770*/  F2FP.F16.F32.PACK_AB R124, R3, R0 ;  /* 0x00000000037c723e */ /* 0x000fe200000000ff */
[----:B------:R-:W-:Y:S01]  /*7780*/  FMUL R22, R120, R108 ;  /* 0x0000006c78167220 */ /* 0x000fe20000400000 */
[----:B------:R-:W-:Y:S01]  /*7790*/  @P0 IADD3 R239, PT, PT, R238, 0x4ff0, RZ ;  /* 0x00004ff0eeef0810 */ /* 0x000fe20007ffe0ff */
[C---:B------:R-:W-:Y:S01]  /*77a0*/  FFMA R21, R121.reuse, R125, R21 ;  /* 0x0000007d79157223 */ /* 0x040fe20000000015 */
[----:B------:R-:W-:Y:S01]  /*77b0*/  IADD3 R122, PT, PT, R236, 0x6310, RZ ;  /* 0x00006310ec7a7810 */ /* 0x000fe20007ffe0ff */
[----:B------:R-:W-:Y:S01]  /*77c0*/  FFMA R22, R121, R126, R22 ;  /* 0x0000007e79167223 */ /* 0x000fe20000000016 */
[----:B------:R-:W-:Y:S01]  /*77d0*/  @P0 IADD3 R122, PT, PT, R238, 0x5ff0, RZ ;  /* 0x00005ff0ee7a0810 */ /* 0x000fe20007ffe0ff */
[--C-:B------:R-:W-:Y:S01]  /*77e0*/  HADD2.F32 R128, -RZ, R131.reuse.H0_H0 ;  /* 0x20000083ff807230 */ /* 0x100fe20000004100 */
[----:B------:R-:W-:Y:S01]  /*77f0*/  F2FP.F16.F32.PACK_AB R125, R21, R20 ;  /* 0x00000014157d723e */ /* 0x000fe200000000ff */
[C---:B------:R-:W-:Y:S01]  /*7800*/  FMUL R23, R120.reuse, R109 ;  /* 0x0000006d78177220 */ /* 0x040fe20000400000 */
[----:B------:R-:W-:Y:S02]  /*7810*/  HADD2.F32 R129, -RZ, R131.H1_H1 ;  /* 0x30000083ff817230 */ /* 0x000fe40000004100 */
[C---:B------:R-:W-:Y:S01]  /*7820*/  FMUL R104, R120.reuse, R110 ;  /* 0x0000006e78687220 */ /* 0x040fe20000400000 */
[C---:B------:R-:W-:Y:S01]  /*7830*/  FMUL R108, R120.reuse, R114 ;  /* 0x00000072786c7220 */ /* 0x040fe20000400000 */
[C---:B------:R-:W-:Y:S01]  /*7840*/  FFMA R23, R121.reuse, R127, R23 ;  /* 0x0000007f79177223 */ /* 0x040fe20000000017 */
[C---:B------:R-:W-:Y:S01]  /*7850*/  FMUL R105, R120.reuse, R111 ;  /* 0x0000006f78697220 */ /* 0x040fe20000400000 */
[----:B------:R-:W-:Y:S01]  /*7860*/  FFMA R104, R121, R128, R104 ;  /* 0x0000008079687223 */ /* 0x000fe20000000068 */
[C---:B------:R-:W-:Y:S01]  /*7870*/  FMUL R109, R120.reuse, R115 ;  /* 0x00000073786d7220 */ /* 0x040fe20000400000 */
[--C-:B------:R-:W-:Y:S01]  /*7880*/  HADD2.F32 R114, -RZ, R132.reuse.H0_H0 ;  /* 0x20000084ff727230 */ /* 0x100fe20000004100 */
[----:B------:R-:W-:Y:S01]  /*7890*/  F2FP.F16.F32.PACK_AB R126, R23, R22 ;  /* 0x00000016177e723e */ /* 0x000fe200000000ff */
[----:B------:R-:W-:Y:S01]  /*78a0*/  FFMA R105, R121, R129, R105 ;  /* 0x0000008179697223 */ /* 0x000fe20000000069 */
[C---:B------:R-:W-:Y:S01]  /*78b0*/  FMUL R106, R120.reuse, R112 ;  /* 0x00000070786a7220 */ /* 0x040fe20000400000 */
[----:B------:R-:W-:Y:S02]  /*78c0*/  HADD2.F32 R115, -RZ, R132.H1_H1 ;  /* 0x30000084ff737230 */ /* 0x000fe40000004100 */
[C---:B------:R-:W-:Y:S01]  /*78d0*/  FMUL R110, R120.reuse, R116 ;  /* 0x00000074786e7220 */ /* 0x040fe20000400000 */
[C---:B------:R-:W-:Y:S01]  /*78e0*/  FMUL R107, R120.reuse, R113 ;  /* 0x00000071786b7220 */ /* 0x040fe20000400000 */
[----:B------:R-:W-:Y:S01]  /*78f0*/  HADD2.F32 R116, -RZ, R133.H0_H0 ;  /* 0x20000085ff747230 */ /* 0x000fe20000004100 */
[----:B------:R-:W-:Y:S01]  /*7900*/  F2FP.F16.F32.PACK_AB R127, R105, R104 ;  /* 0x00000068697f723e */ /* 0x000fe200000000ff */
[C---:B------:R-:W-:Y:S01]  /*7910*/  FFMA R106, R121.reuse, R114, R106 ;  /* 0x00000072796a7223 */ /* 0x040fe2000000006a */
[C---:B------:R-:W-:Y:S01]  /*7920*/  FFMA R107, R121.reuse, R115, R107 ;  /* 0x00000073796b7223 */ /* 0x040fe2000000006b */
[----:B------:R-:W-:Y:S02]  /*7930*/  HADD2.F32 R130, -RZ, R135.H0_H0 ;  /* 0x20000087ff827230 */ /* 0x000fe40000004100 */
[----:B------:R-:W-:Y:S01]  /*7940*/  FFMA R108, R121, R116, R108 ;  /* 0x00000074796c7223 */ /* 0x000fe2000000006c */
[----:B------:R2:W-:Y:S01]  /*7950*/  STS.128 [R236+0x300], R124 ;  /* 0x0003007cec007388 */ /* 0x0005e20000000c00 */
[C---:B------:R-:W-:Y:S01]  /*7960*/  FMUL R111, R120.reuse, R117 ;  /* 0x00000075786f7220 */ /* 0x040fe20000400000 */
[----:B------:R-:W-:Y:S01]  /*7970*/  HADD2.F32 R117, -RZ, R133.H1_H1 ;  /* 0x30000085ff757230 */ /* 0x000fe20000004100 */
[----:B------:R-:W-:Y:S01]  /*7980*/  F2FP.F16.F32.PACK_AB R20, R107, R106 ;  /* 0x0000006a6b14723e */ /* 0x000fe200000000ff */
[C---:B------:R-:W-:Y:S01]  /*7990*/  FMUL R112, R120.reuse, R118 ;  /* 0x0000007678707220 */ /* 0x040fe20000400000 */
[C---:B------:R-:W-:Y:S01]  /*79a0*/  FMUL R113, R120.reuse, R119 ;  /* 0x0000007778717220 */ /* 0x040fe20000400000 */
[--C-:B------:R-:W-:Y:S02]  /*79b0*/  HADD2.F32 R118, -RZ, R134.reuse.H0_H0 ;  /* 0x20000086ff767230 */ /* 0x100fe40000004100 */
[C---:B------:R-:W-:Y:S01]  /*79c0*/  FFMA R109, R121.reuse, R117, R109 ;  /* 0x00000075796d7223 */ /* 0x040fe2000000006d */
[----:B------:R-:W-:Y:S02]  /*79d0*/  HADD2.F32 R119, -RZ, R134.H1_H1 ;  /* 0x30000086ff777230 */ /* 0x000fe40000004100 */
[C---:B------:R-:W-:Y:S01]  /*79e0*/  FMUL R88, R120.reuse, R88 ;  /* 0x0000005878587220 */ /* 0x040fe20000400000 */
[----:B------:R-:W-:Y:S02]  /*79f0*/  HADD2.F32 R131, -RZ, R135.H1_H1 ;  /* 0x30000087ff837230 */ /* 0x000fe40000004100 */
[----:B------:R-:W-:Y:S01]  /*7a00*/  FFMA R110, R121, R118, R110 ;  /* 0x00000076796e7223 */ /* 0x000fe2000000006e */
[----:B------:R-:W-:Y:S01]  /*7a10*/  F2FP.F16.F32.PACK_AB R21, R109, R108 ;  /* 0x0000006c6d15723e */ /* 0x000fe200000000ff */
[C---:B------:R-:W-:Y:S01]  /*7a20*/  FFMA R111, R121.reuse, R119, R111 ;  /* 0x00000077796f7223 */ /* 0x040fe2000000006f */
[C---:B------:R-:W-:Y:S01]  /*7a30*/  FFMA R112, R121.reuse, R130, R112 ;  /* 0x0000008279707223 */ /* 0x040fe20000000070 */
[----:B------:R-:W-:Y:S01]  /*7a40*/  FFMA R113, R121, R131, R113 ;  /* 0x0000008379717223 */ /* 0x000fe20000000071 */
[--C-:B------:R-:W-:Y:S02]  /*7a50*/  HADD2.F32 R132, -RZ, R136.reuse.H0_H0 ;  /* 0x20000088ff847230 */ /* 0x100fe40000004100 */
[C---:B------:R-:W-:Y:S01]  /*7a60*/  FMUL R89, R120.reuse, R89 ;  /* 0x0000005978597220 */ /* 0x040fe20000400000 */
[----:B------:R-:W-:Y:S01]  /*7a70*/  F2FP.F16.F32.PACK_AB R22, R111, R110 ;  /* 0x0000006e6f16723e */ /* 0x000fe200000000ff */
[----:B------:R-:W-:Y:S01]  /*7a80*/  HADD2.F32 R133, -RZ, R136.H1_H1 ;  /* 0x30000088ff857230 */ /* 0x000fe20000004100 */
[----:B------:R-:W-:Y:S01]  /*7a90*/  F2FP.F16.F32.PACK_AB R23, R113, R112 ;  /* 0x000000707117723e */ /* 0x000fe200000000ff */
[C---:B------:R-:W-:Y:S01]  /*7aa0*/  FFMA R88, R121.reuse, R132, R88 ;  /* 0x0000008479587223 */ /* 0x040fe20000000058 */
[--C-:B------:R-:W-:Y:S02]  /*7ab0*/  HADD2.F32 R134, -RZ, R137.reuse.H0_H0 ;  /* 0x20000089ff867230 */ /* 0x100fe40000004100 */
[C---:B------:R-:W-:Y:S01]  /*7ac0*/  FMUL R90, R120.reuse, R90 ;  /* 0x0000005a785a7220 */ /* 0x040fe20000400000 */
[C---:B------:R-:W-:Y:S01]  /*7ad0*/  FFMA R89, R121.reuse, R133, R89 ;  /* 0x0000008579597223 */ /* 0x040fe20000000059 */
[----:B------:R2:W-:Y:S01]  /*7ae0*/  STS.128 [R244], R20 ;  /* 0x00000014f4007388 */ /* 0x0005e20000000c00 */
[----:B------:R-:W-:Y:S02]  /*7af0*/  HADD2.F32 R135, -RZ, R137.H1_H1 ;  /* 0x30000089ff877230 */ /* 0x000fe40000004100 */
[----:B------:R-:W-:Y:S01]  /*7b00*/  FFMA R90, R121, R134, R90 ;  /* 0x00000086795a7223 */ /* 0x000fe2000000005a */
[--C-:B------:R-:W-:Y:S01]  /*7b10*/  HADD2.F32 R136, -RZ, R138.reuse.H0_H0 ;  /* 0x2000008aff887230 */ /* 0x100fe20000004100 */
[----:B------:R-:W-:Y:S01]  /*7b20*/  F2FP.F16.F32.PACK_AB R88, R89, R88 ;  /* 0x000000585958723e */ /* 0x000fe200000000ff */
[C---:B------:R-:W-:Y:S01]  /*7b30*/  FMUL R91, R120.reuse, R91 ;  /* 0x0000005b785b7220 */ /* 0x040fe20000400000 */
[----:B------:R-:W-:Y:S02]  /*7b40*/  HADD2.F32 R137, -RZ, R138.H1_H1 ;  /* 0x3000008aff897230 */ /* 0x000fe40000004100 */
[C---:B------:R-:W-:Y:S01]  /*7b50*/  FMUL R92, R120.reuse, R92 ;  /* 0x0000005c785c7220 */ /* 0x040fe20000400000 */
[--C-:B------:R-:W-:Y:S02]  /*7b60*/  HADD2.F32 R138, -RZ, R139.reuse.H0_H0 ;  /* 0x2000008bff8a7230 */ /* 0x100fe40000004100 */
[C---:B------:R-:W-:Y:S01]  /*7b70*/  FFMA R91, R121.reuse, R135, R91 ;  /* 0x00000087795b7223 */ /* 0x040fe2000000005b */
[C---:B------:R-:W-:Y:S01]  /*7b80*/  FMUL R93, R120.reuse, R93 ;  /* 0x0000005d785d7220 */ /* 0x040fe20000400000 */
[----:B------:R-:W-:Y:S01]  /*7b90*/  FFMA R92, R121, R136, R92 ;  /* 0x00000088795c7223 */ /* 0x000fe2000000005c */
[----:B------:R-:W-:Y:S02]  /*7ba0*/  HADD2.F32 R139, -RZ, R139.H1_H1 ;  /* 0x3000008bff8b7230 */ /* 0x000fe40000004100 */
[C---:B------:R-:W-:Y:S01]  /*7bb0*/  FMUL R94, R120.reuse, R94 ;  /* 0x0000005e785e7220 */ /* 0x040fe20000400000 */
[----:B------:R-:W-:Y:S01]  /*7bc0*/  F2FP.F16.F32.PACK_AB R89, R91, R90 ;  /* 0x0000005a5b59723e */ /* 0x000fe200000000ff */
[C---:B------:R-:W-:Y:S01]  /*7bd0*/  FFMA R93, R121.reuse, R137, R93 ;  /* 0x00000089795d7223 */ /* 0x040fe2000000005d */
[C---:B------:R-:W-:Y:S01]  /*7be0*/  FMUL R95, R120.reuse, R95 ;  /* 0x0000005f785f7220 */ /* 0x040fe20000400000 */
[----:B------:R-:W-:Y:S01]  /*7bf0*/  FFMA R94, R121, R138, R94 ;  /* 0x0000008a795e7223 */ /* 0x000fe2000000005e */
[--C-:B------:R-:W-:Y:S02]  /*7c00*/  HADD2.F32 R140, -RZ, R144.reuse.H0_H0 ;  /* 0x20000090ff8c7230 */ /* 0x100fe40000004100 */
[C---:B------:R-:W-:Y:S01]  /*7c10*/  FMUL R96, R120.reuse, R96 ;  /* 0x0000006078607220 */ /* 0x040fe20000400000 */
[----:B------:R-:W-:Y:S01]  /*7c20*/  F2FP.F16.F32.PACK_AB R90, R93, R92 ;  /* 0x0000005c5d5a723e */ /* 0x000fe200000000ff */
[C---:B------:R-:W-:Y:S01]  /*7c30*/  FFMA R95, R121.reuse, R139, R95 ;  /* 0x0000008b795f7223 */ /* 0x040fe2000000005f */
[----:B------:R-:W-:Y:S02]  /*7c40*/  HADD2.F32 R141, -RZ, R144.H1_H1 ;  /* 0x30000090ff8d7230 */ /* 0x000fe40000004100 */
[----:B------:R-:W-:Y:S01]  /*7c50*/  FFMA R96, R121, R140, R96 ;  /* 0x0000008c79607223 */ /* 0x000fe20000000060 */
[C---:B------:R-:W-:Y:S01]  /*7c60*/  FMUL R97, R120.reuse, R97 ;  /* 0x0000006178617220 */ /* 0x040fe20000400000 */
[--C-:B------:R-:W-:Y:S01]  /*7c70*/  HADD2.F32 R142, -RZ, R145.reuse.H0_H0 ;  /* 0x20000091ff8e7230 */ /* 0x100fe20000004100 */
[----:B------:R-:W-:Y:S01]  /*7c80*/  F2FP.F16.F32.PACK_AB R91, R95, R94 ;  /* 0x0000005e5f5b723e */ /* 0x000fe200000000ff */
[C---:B------:R-:W-:Y:S01]  /*7c90*/  FMUL R98, R120.reuse, R98 ;  /* 0x0000006278627220 */ /* 0x040fe20000400000 */
[C---:B------:R-:W-:Y:S01]  /*7ca0*/  FFMA R97, R121.reuse, R141, R97 ;  /* 0x0000008d79617223 */ /* 0x040fe20000000061 */
[----:B------:R-:W-:Y:S02]  /*7cb0*/  HADD2.F32 R143, -RZ, R145.H1_H1 ;  /* 0x30000091ff8f7230 */ /* 0x000fe40000004100 */
[C---:B------:R-:W-:Y:S01]  /*7cc0*/  FMUL R99, R120.reuse, R99 ;  /* 0x0000006378637220 */ /* 0x040fe20000400000 */
[----:B------:R2:W-:Y:S01]  /*7cd0*/  STS.128 [R236+0x1300], R88 ;  /* 0x00130058ec007388 */ /* 0x0005e20000000c00 */
[----:B------:R-:W-:Y:S01]  /*7ce0*/  FFMA R98, R121, R142, R98 ;  /* 0x0000008e79627223 */ /* 0x000fe20000000062 */
[----:B------:R-:W-:Y:S01]  /*7cf0*/  F2FP.F16.F32.PACK_AB R96, R97, R96 ;  /* 0x000000606160723e */ /* 0x000fe200000000ff */
[----:B------:R-:W-:Y:S01]  /*7d00*/  FFMA R99, R121, R143, R99 ;  /* 0x0000008f79637223 */ /* 0x000fe20000000063 */
[--C-:B------:R-:W-:Y:S02]  /*7d10*/  HADD2.F32 R144, -RZ, R146.reuse.H0_H0 ;  /* 0x20000092ff907230 */ /* 0x100fe40000004100 */
[C---:B------:R-:W-:Y:S01]  /*7d20*/  FMUL R100, R120.reuse, R100 ;  /* 0x0000006478647220 */ /* 0x040fe20000400000 */
[----:B------:R-:W-:Y:S02]  /*7d30*/  HADD2.F32 R145, -RZ, R146.H1_H1 ;  /* 0x30000092ff917230 */ /* 0x000fe40000004100 */
[C---:B------:R-:W-:Y:S01]  /*7d40*/  FMUL R101, R120.reuse, R101 ;  /* 0x0000006578657220 */ /* 0x040fe20000400000 */
[----:B------:R-:W-:Y:S01]  /*7d50*/  F2FP.F16.F32.PACK_AB R97, R99, R98 ;  /* 0x000000626361723e */ /* 0x000fe200000000ff */
[C---:B------:R-:W-:Y:S01]  /*7d60*/  FFMA R100, R121.reuse, R144, R100 ;  /* 0x0000009079647223 */ /* 0x040fe20000000064 */
[--C-:B------:R-:W-:Y:S02]  /*7d70*/  HADD2.F32 R146, -RZ, R147.reuse.H0_H0 ;  /* 0x20000093ff927230 */ /* 0x100fe40000004100 */
[----:B------:R-:W-:Y:S01]  /*7d80*/  FFMA R101, R121, R145, R101 ;  /* 0x0000009179657223 */ /* 0x000fe20000000065 */
[C---:B------:R-:W-:Y:S01]  /*7d90*/  FMUL R102, R120.reuse, R102 ;  /* 0x0000006678667220 */ /* 0x040fe20000400000 */
[----:B------:R-:W-:Y:S02]  /*7da0*/  HADD2.F32 R147, -RZ, R147.H1_H1 ;  /* 0x30000093ff937230 */ /* 0x000fe40000004100 */
[C---:B------:R-:W-:Y:S01]  /*7db0*/  FMUL R103, R120.reuse, R103 ;  /* 0x0000006778677220 */ /* 0x040fe20000400000 */
[--C-:B------:R-:W-:Y:S01]  /*7dc0*/  HADD2.F32 R148, -RZ, R152.reuse.H0_H0 ;  /* 0x20000098ff947230 */ /* 0x100fe20000004100 */
[----:B------:R-:W-:Y:S01]  /*7dd0*/  F2FP.F16.F32.PACK_AB R98, R101, R100 ;  /* 0x000000646562723e */ /* 0x000fe200000000ff */
[C---:B------:R-:W-:Y:S01]  /*7de0*/  FFMA R102, R121.reuse, R146, R102 ;  /* 0x0000009279667223 */ /* 0x040fe20000000066 */
[----:B------:R-:W-:Y:S01]  /*7df0*/  FFMA R103, R121, R147, R103 ;  /* 0x0000009379677223 */ /* 0x000fe20000000067 */
[----:B------:R-:W-:Y:S02]  /*7e00*/  HADD2.F32 R149, -RZ, R152.H1_H1 ;  /* 0x30000098ff957230 */ /* 0x000fe40000004100 */
[C---:B------:R-:W-:Y:S01]  /*7e10*/  FMUL R72, R120.reuse, R72 ;  /* 0x0000004878487220 */ /* 0x040fe20000400000 */
[--C-:B------:R-:W-:Y:S02]  /*7e20*/  HADD2.F32 R150, -RZ, R153.reuse.H0_H0 ;  /* 0x20000099ff967230 */ /* 0x100fe40000004100 */
[C---:B------:R-:W-:Y:S01]  /*7e30*/  FMUL R73, R120.reuse, R73 ;  /* 0x0000004978497220 */ /* 0x040fe20000400000 */
[----:B------:R-:W-:Y:S01]  /*7e40*/  F2FP.F16.F32.PACK_AB R99, R103, R102 ;  /* 0x000000666763723e */ /* 0x000fe200000000ff */
[C---:B------:R-:W-:Y:S01]  /*7e50*/  FFMA R72, R121.reuse, R148, R72 ;  /* 0x0000009479487223 */ /* 0x040fe20000000048 */
[----:B------:R-:W-:Y:S02]  /*7e60*/  HADD2.F32 R151, -RZ, R153.H1_H1 ;  /* 0x30000099ff977230 */ /* 0x000fe40000004100 */
[----:B------:R-:W-:Y:S01]  /*7e70*/  FFMA R73, R121, R149, R73 ;  /* 0x0000009579497223 */ /* 0x000fe20000000049 */
[C---:B------:R-:W-:Y:S01]  /*7e80*/  FMUL R74, R120.reuse, R74 ;  /* 0x0000004a784a7220 */ /* 0x040fe20000400000 */
[----:B------:R2:W-:Y:S01]  /*7e90*/  STS.128 [R243], R96 ;  /* 0x00000060f3007388 */ /* 0x0005e20000000c00 */
[--C-:B------:R-:W-:Y:S02]  /*7ea0*/  HADD2.F32 R152, -RZ, R154.reuse.H0_H0 ;  /* 0x2000009aff987230 */ /* 0x100fe40000004100 */
[C---:B------:R-:W-:Y:S01]  /*7eb0*/  FMUL R75, R120.reuse, R75 ;  /* 0x0000004b784b7220 */ /* 0x040fe20000400000 */
[----:B------:R-:W-:Y:S01]  /*7ec0*/  F2FP.F16.F32.PACK_AB R72, R73, R72 ;  /* 0x000000484948723e */ /* 0x000fe200000000ff */
[C---:B------:R-:W-:Y:S01]  /*7ed0*/  FFMA R74, R121.reuse, R150, R74 ;  /* 0x00000096794a7223 */ /* 0x040fe2000000004a */
[----:B------:R-:W-:Y:S02]  /*7ee0*/  HADD2.F32 R153, -RZ, R154.H1_H1 ;  /* 0x3000009aff997230 */ /* 0x000fe40000004100 */
[----:B------:R-:W-:Y:S01]  /*7ef0*/  FFMA R75, R121, R151, R75 ;  /* 0x00000097794b7223 */ /* 0x000fe2000000004b */
[C---:B------:R-:W-:Y:S01]  /*7f00*/  FMUL R76, R120.reuse, R76 ;  /* 0x0000004c784c7220 */ /* 0x040fe20000400000 */
[--C-:B------:R-:W-:Y:S02]  /*7f10*/  HADD2.F32 R154, -RZ, R155.reuse.H0_H0 ;  /* 0x2000009bff9a7230 */ /* 0x100fe40000004100 */
[C---:B------:R-:W-:Y:S01]  /*7f20*/  FMUL R77, R120.reuse, R77 ;  /* 0x0000004d784d7220 */ /* 0x040fe20000400000 */
[----:B------:R-:W-:Y:S01]  /*7f30*/  HADD2.F32 R155, -RZ, R155.H1_H1 ;  /* 0x3000009bff9b7230 */ /* 0x000fe20000004100 */
[----:B------:R-:W-:Y:S01]  /*7f40*/  F2FP.F16.F32.PACK_AB R73, R75, R74 ;  /* 0x0000004a4b49723e */ /* 0x000fe200000000ff */
[C---:B------:R-:W-:Y:S01]  /*7f50*/  FFMA R76, R121.reuse, R152, R76 ;  /* 0x00000098794c7223 */ /* 0x040fe2000000004c */
[----:B------:R-:W-:Y:S01]  /*7f60*/  FFMA R77, R121, R153, R77 ;  /* 0x00000099794d7223 */ /* 0x000fe2000000004d */
[C---:B------:R-:W-:Y:S01]  /*7f70*/  FMUL R78, R120.reuse, R78 ;  /* 0x0000004e784e7220 */ /* 0x040fe20000400000 */
[C---:B------:R-:W-:Y:S01]  /*7f80*/  FMUL R79, R120.reuse, R79 ;  /* 0x0000004f784f7220 */ /* 0x040fe20000400000 */
[--C-:B-1----:R-:W-:Y:S02]  /*7f90*/  HADD2.F32 R156, -RZ, R160.reuse.H0_H0 ;  /* 0x200000a0ff9c7230 */ /* 0x102fe40000004100 */
[C---:B------:R-:W-:Y:S01]  /*7fa0*/  FMUL R80, R120.reuse, R80 ;  /* 0x0000005078507220 */ /* 0x040fe20000400000 */
[----:B------:R-:W-:Y:S01]  /*7fb0*/  F2FP.F16.F32.PACK_AB R74, R77, R76 ;  /* 0x0000004c4d4a723e */ /* 0x000fe200000000ff */
[C---:B------:R-:W-:Y:S01]  /*7fc0*/  FFMA R78, R121.reuse, R154, R78 ;  /* 0x0000009a794e7223 */ /* 0x040fe2000000004e */
[C---:B------:R-:W-:Y:S01]  /*7fd0*/  FFMA R79, R121.reuse, R155, R79 ;  /* 0x0000009b794f7223 */ /* 0x040fe2000000004f */
[----:B------:R-:W-:Y:S01]  /*7fe0*/  FFMA R80, R121, R156, R80 ;  /* 0x0000009c79507223 */ /* 0x000fe20000000050 */
[----:B------:R-:W-:Y:S02]  /*7ff0*/  HADD2.F32 R157, -RZ, R160.H1_H1 ;  /* 0x300000a0ff9d7230 */ /* 0x000fe40000004100 */
        /* <DEDUP_REMOVED lines=9> */
[--C-:B------:R-:W-:Y:S01]  /*8090*/  HADD2.F32 R160, -RZ, R162.reuse.H0_H0 ;  /* 0x200000a2ffa07230 */ /* 0x100fe20000004100 */
[----:B------:R-:W-:Y:S01]  /*80a0*/  F2FP.F16.F32.PACK_AB R80, R81, R80 ;  /* 0x000000505150723e */ /* 0x000fe200000000ff */
        /* <DEDUP_REMOVED lines=40> */
[--C-:B------:R-:W-:Y:S02]  /*8330*/  HADD2.F32 R172, -RZ, R176.reuse.H0_H0 ;  /* 0x200000b0ffac7230 */ /* 0x100fe40000004100 */
[C---:B------:R-:W-:Y:S01]  /*8340*/  FMUL R64, R120.reuse, R64 ;  /* 0x0000004078407220 */ /* 0x040fe20000400000 */
[----:B------:R-:W-:Y:S01]  /*8350*/  HADD2.F32 R173, -RZ, R176.H1_H1 ;  /* 0x300000b0ffad7230 */ /* 0x000fe20000004100 */
[----:B------:R-:W-:Y:S01]  /*8360*/  F2FP.F16.F32.PACK_AB R58, R61, R60 ;  /* 0x0000003c3d3a723e */ /* 0x000fe200000000ff */
[C---:B------:R-:W-:Y:S01]  /*8370*/  FFMA R62, R121.reuse, R170, R62 ;  /* 0x000000aa793e7223 */ /* 0x040fe2000000003e */
[C---:B------:R-:W-:Y:S01]  /*8380*/  FFMA R63, R121.reuse, R171, R63 ;  /* 0x000000ab793f7223 */ /* 0x040fe2000000003f */
        /* <DEDUP_REMOVED lines=9> */
[--C-:B------:R-:W-:Y:S01]  /*8420*/  HADD2.F32 R176, -RZ, R178.reuse.H0_H0 ;  /* 0x200000b2ffb07230 */ /* 0x100fe20000004100 */
[----:B------:R2:W-:Y:S01]  /*8430*/  STS.128 [R236+0x3300], R56 ;  /* 0x00330038ec007388 */ /* 0x0005e20000000c00 */
        /* <DEDUP_REMOVED lines=111> */
[----:B------:R-:W-:Y:S01]  /*8b30*/  FFMA R33, R121, R205, R33 ;  /* 0x000000cd79217223 */ /* 0x000fe20000000021 */
[C---:B------:R-:W-:Y:S01]  /*8b40*/  FMUL R35, R120.reuse, R35 ;  /* 0x0000002378237220 */ /* 0x040fe20000400000 */
[--C-:B------:R-:W-:Y:S02]  /*8b50*/  HADD2.F32 R208, -RZ, R210.reuse.H0_H0 ;  /* 0x200000d2ffd07230 */ /* 0x100fe40000004100 */
[C---:B------:R-:W-:Y:S01]  /*8b60*/  FMUL R36, R120.reuse, R36 ;  /* 0x0000002478247220 */ /* 0x040fe20000400000 */
[----:B------:R2:W-:Y:S01]  /*8b70*/  STS.128 [R236+0x5300], R24 ;  /* 0x00530018ec007388 */ /* 0x0005e20000000c00 */
        /* <DEDUP_REMOVED lines=11> */
[C---:B------:R-:W-:Y:S01]  /*8c30*/  FMUL R39, R120.reuse, R39 ;  /* 0x0000002778277220 */ /* 0x040fe20000400000 */
[--C-:B------:R-:W-:Y:S02]  /*8c40*/  HADD2.F32 R212, -RZ, R216.reuse.H0_H0 ;  /* 0x200000d8ffd47230 */ /* 0x100fe40000004100 */
[C---:B------:R-:W-:Y:S01]  /*8c50*/  FMUL R4, R120.reuse, R4 ;  /* 0x0000000478047220 */ /* 0x040fe20000400000 */
[----:B------:R-:W-:Y:S02]  /*8c60*/  HADD2.F32 R213, -RZ, R216.H1_H1 ;  /* 0x300000d8ffd57230 */ /* 0x000fe40000004100 */
[C---:B------:R-:W-:Y:S01]  /*8c70*/  FMUL R5, R120.reuse, R5 ;  /* 0x0000000578057220 */ /* 0x040fe20000400000 */
[--C-:B------:R-:W-:Y:S02]  /*8c80*/  HADD2.F32 R214, -RZ, R217.reuse.H0_H0 ;  /* 0x200000d9ffd67230 */ /* 0x100fe40000004100 */
[C---:B------:R-:W-:Y:S01]  /*8c90*/  FFMA R38, R121.reuse, R210, R38 ;  /* 0x000000d279267223 */ /* 0x040fe20000000026 */
[----:B------:R-:W-:Y:S02]  /*8ca0*/  HADD2.F32 R215, -RZ, R217.H1_H1 ;  /* 0x300000d9ffd77230 */ /* 0x000fe40000004100 */
[C---:B------:R-:W-:Y:S01]  /*8cb0*/  FMUL R6, R120.reuse, R6 ;  /* 0x0000000678067220 */ /* 0x040fe20000400000 */
[C---:B------:R-:W-:Y:S01]  /*8cc0*/  FFMA R39, R121.reuse, R211, R39 ;  /* 0x000000d379277223 */ /* 0x040fe20000000027 */
[--C-:B------:R-:W-:Y:S02]  /*8cd0*/  HADD2.F32 R216, -RZ, R218.reuse.H0_H0 ;  /* 0x200000daffd87230 */ /* 0x100fe40000004100 */
[C---:B------:R-:W-:Y:S01]  /*8ce0*/  FMUL R7, R120.reuse, R7 ;  /* 0x0000000778077220 */ /* 0x040fe20000400000 */
        /* <DEDUP_REMOVED lines=9> */
[----:B------:R-:W-:Y:S01]  /*8d80*/  FFMA R7, R121, R215, R7 ;  /* 0x000000d779077223 */ /* 0x000fe20000000007 */
[--C-:B------:R-:W-:Y:S02]  /*8d90*/  HADD2.F32 R220, -RZ, R224.reuse.H0_H0 ;  /* 0x200000e0ffdc7230 */ /* 0x100fe40000004100 */
[C---:B------:R-:W-:Y:S01]  /*8da0*/  FMUL R11, R120.reuse, R11 ;  /* 0x0000000b780b7220 */ /* 0x040fe20000400000 */
[----:B------:R-:W-:Y:S01]  /*8db0*/  F2FP.F16.F32.PACK_AB R34, R37, R36 ;  /* 0x000000242522723e */ /* 0x000fe200000000ff */
[----:B------:R-:W-:Y:S01]  /*8dc0*/  FFMA R8, R121, R216, R8 ;  /* 0x000000d879087223 */ /* 0x000fe20000000008 */
[----:B------:R-:W-:Y:S01]  /*8dd0*/  F2FP.F16.F32.PACK_AB R35, R39, R38 ;  /* 0x000000262723723e */ /* 0x000fe200000000ff */
[----:B------:R-:W-:Y:S02]  /*8de0*/  HADD2.F32 R221, -RZ, R224.H1_H1 ;  /* 0x300000e0ffdd7230 */ /* 0x000fe40000004100 */
[C---:B------:R-:W-:Y:S01]  /*8df0*/  FMUL R12, R120.reuse, R12 ;  /* 0x0000000c780c7220 */ /* 0x040fe20000400000 */
[C---:B------:R-:W-:Y:S01]  /*8e00*/  FFMA R9, R121.reuse, R217, R9 ;  /* 0x000000d979097223 */ /* 0x040fe20000000009 */
[--C-:B------:R-:W-:Y:S01]  /*8e10*/  HADD2.F32 R222, -RZ, R225.reuse.H0_H0 ;  /* 0x200000e1ffde7230 */ /* 0x100fe20000004100 */
[----:B------:R2:W-:Y:S01]  /*8e20*/  STS.128 [R239], R32 ;  /* 0x00000020ef007388 */ /* 0x0005e20000000c00 */
        /* <DEDUP_REMOVED lines=15> */
[----:B------:R-:W-:Y:S02]  /*8f20*/  HADD2.F32 R227, -RZ, R227.H1_H1 ;  /* 0x300000e3ffe37230 */ /* 0x000fe40000004100 */
[C---:B------:R-:W-:Y:S01]  /*8f30*/  FMUL R18, R120.reuse, R18 ;  /* 0x0000001278127220 */ /* 0x040fe20000400000 */
[----:B------:R-:W-:Y:S01]  /*8f40*/  F2FP.F16.F32.PACK_AB R5, R7, R6 ;  /* 0x000000060705723e */ /* 0x000fe200000000ff */
[----:B------:R-:W-:Y:S01]  /*8f50*/  FFMA R15, R121, R223, R15 ;  /* 0x000000df790f7223 */ /* 0x000fe2000000000f */
[----:B------:R-:W-:Y:S01]  /*8f60*/  FMUL R19, R120, R19 ;  /* 0x0000001378137220 */ /* 0x000fe20000400000 */
[----:B------:R-:W-:Y:S01]  /*8f70*/  F2FP.F16.F32.PACK_AB R6, R9, R8 ;  /* 0x000000080906723e */ /* 0x000fe200000000ff */
[----:B------:R-:W-:Y:S01]  /*8f80*/  FFMA R16, R121, R224, R16 ;  /* 0x000000e079107223 */ /* 0x000fe20000000010 */
[----:B------:R-:W-:Y:S01]  /*8f90*/  F2FP.F16.F32.PACK_AB R7, R11, R10 ;  /* 0x0000000a0b07723e */ /* 0x000fe200000000ff */
[C---:B------:R-:W-:Y:S01]  /*8fa0*/  FFMA R17, R121.reuse, R225, R17 ;  /* 0x000000e179117223 */ /* 0x040fe20000000011 */
[C---:B------:R-:W-:Y:S01]  /*8fb0*/  FFMA R18, R121.reuse, R226, R18 ;  /* 0x000000e279127223 */ /* 0x040fe20000000012 */
[----:B------:R-:W-:Y:S01]  /*8fc0*/  FFMA R19, R121, R227, R19 ;  /* 0x000000e379137223 */ /* 0x000fe20000000013 */
[----:B------:R-:W-:Y:S01]  /*8fd0*/  F2FP.F16.F32.PACK_AB R12, R13, R12 ;  /* 0x0000000c0d0c723e */ /* 0x000fe200000000ff */
[----:B------:R2:W-:Y:S01]  /*8fe0*/  STS.128 [R236+0x6300], R4 ;  /* 0x00630004ec007388 */ /* 0x0005e20000000c00 */
[----:B------:R-:W-:Y:S01]  /*8ff0*/  F2FP.F16.F32.PACK_AB R13, R15, R14 ;  /* 0x0000000e0f0d723e */ /* 0x000fe200000000ff */
[----:B------:R-:W-:Y:S01]  /*9000*/  UMOV UR4, 0x400 ;  /* 0x0000040000047882 */ /* 0x000fe20000000000 */
[----:B------:R-:W-:Y:S01]  /*9010*/  F2FP.F16.F32.PACK_AB R14, R17, R16 ;  /* 0x00000010110e723e */ /* 0x000fe200000000ff */
[----:B------:R-:W-:Y:S01]  /*9020*/  UIADD3 UR13, UPT, UPT, UR44, 0x1, URZ ;  /* 0x000000012c0d7890 */ /* 0x000fe2000fffe0ff */
[----:B------:R-:W-:Y:S01]  /*9030*/  F2FP.F16.F32.PACK_AB R15, R19, R18 ;  /* 0x00000012130f723e */ /* 0x000fe200000000ff */
[----:B------:R-:W-:Y:S01]  /*9040*/  UIADD3 UR12, UPT, UPT, UR45, 0x1, URZ ;  /* 0x000000012d0c7890 */ /* 0x000fe2000fffe0ff */
[----:B------:R-:W-:Y:S01]  /*9050*/  BSSY.RECONVERGENT B0, `(.L_x_117) ;  /* 0x0000031000007945 */ /* 0x000fe20003800200 */
[----:B------:R-:W-:Y:S02]  /*9060*/  ULEA UR4, UR43, UR4, 0x18 ;  /* 0x000000042b047291 */ /* 0x000fe4000f8ec0ff */
[----:B------:R2:W-:Y:S01]  /*9070*/  STS.128 [R122], R12 ;  /* 0x0000000c7a007388 */ /* 0x0005e20000000c00 */
[----:B------:R-:W-:Y:S01]  /*9080*/  @!PT LDS RZ, [RZ] ;  /* 0x00000000fffff984 */ /* 0x000fe20000000800 */
[----:B------:R-:W-:Y:S01]  /*9090*/  @!PT LDS RZ, [RZ] ;  /* 0x00000000fffff984 */ /* 0x000fe20000000800 */
[----:B------:R-:W-:Y:S01]  /*90a0*/  @!PT LDS RZ, [RZ] ;  /* 0x00000000fffff984 */ /* 0x000fe20000000800 */
[----:B------:R-:W-:Y:S01]  /*90b0*/  @!PT LDS RZ, [RZ] ;  /* 0x00000000fffff984 */ /* 0x000fe20000000800 */
[----:B------:R1:W-:Y:S07]  /*90c0*/  MEMBAR.ALL.CTA ;  /* 0x0000000000007992 */ /* 0x0003ee0000008000 */
[----:B-1----:R-:W1:Y:S02]  /*90d0*/  FENCE.VIEW.ASYNC.S ;  /* 0x00000000000073c6 */ /* 0x002e640000000000 */
[----:B-1----:R-:W-:Y:S06]  /*90e0*/  BAR.SYNC.DEFER_BLOCKING 0x1, 0x80 ;  /* 0x0042000000007b1d */ /* 0x002fec0000010000 */
[----:B------:R-:W-:Y:S05]  /*90f0*/  @P2 BRA `(.L_x_118) ;  /* 0x0000000000982947 */ /* 0x000fea0003800000 */
[----:B------:R-:W1:Y:S01]  /*9100*/  LDCU.64 UR14, c[0x0][0x348] ;  /* 0x00006900ff0e77ac */ /* 0x000e620008000a00 */
[----:B------:R-:W-:Y:S02]  /*9110*/  UIMAD UR5, UR44, 0x7000, UR4 ;  /* 0x000070002c0578a4 */ /* 0x000fe4000f8e0204 */
[----:B------:R-:W-:Y:S02]  /*9120*/  UIMAD UR9, UR48, 0x70, URZ ;  /* 0x00000070300978a4 */ /* 0x000fe4000f8e02ff */
[----:B------:R-:W-:Y:S02]  /*9130*/  USHF.L.U32 UR10, UR47, 0x7, URZ ;  /* 0x000000072f0a7899 */ /* 0x000fe400080006ff */
[----:B------:R-:W-:Y:S01]  /*9140*/  UIADD3 UR8, UPT, UPT, UR5, 0x300, URZ ;  /* 0x0000030005087890 */ /* 0x000fe2000fffe0ff */
[----:B------:R-:W-:Y:S01]  /*9150*/  UMOV UR11, UR36 ;  /* 0x00000024000b7c82 */ /* 0x000fe20008000000 */
[----:B------:R-:W-:Y:S02]  /*9160*/  UIADD3 UR17, UPT, UPT, UR9, 0x10, URZ ;  /* 0x0000001009117890 */ /* 0x000fe4000fffe0ff */
[----:B------:R-:W-:Y:S01]  /*9170*/  UIADD3 UR16, UPT, UPT, UR5, 0x1300, URZ ;  /* 0x0000130005107890 */ /* 0x000fe2000fffe0ff */
[----:B------:R-:W-:Y:S01]  /*9180*/  UMOV UR19, UR36 ;  /* 0x0000002400137c82 */ /* 0x000fe20008000000 */
[----:B-1----:R-:W-:Y:S01]  /*9190*/  UIADD3 UR6, UP0, UPT, UR14, 0x680, URZ ;  /* 0x000006800e067890 */ /* 0x002fe2000ff1e0ff */
[----:B------:R-:W-:Y:S01]  /*91a0*/  UMOV UR18, UR10 ;  /* 0x0000000a00127c82 */ /* 0x000fe20008000000 */
[----:B------:R-:W-:Y:S02]  /*91b0*/  UIADD3 UR29, UPT, UPT, UR9, 0x20, URZ ;  /* 0x00000020091d7890 */ /* 0x000fe4000fffe0ff */
[----:B------:R-:W-:Y:S02]  /*91c0*/  UIADD3.X UR7, UPT, UPT, URZ, UR15, URZ, UP0, !UPT ;  /* 0x0000000fff077290 */ /* 0x000fe400087fe4ff */
[----:B------:R-:W-:Y:S01]  /*91d0*/  UIADD3 UR28, UPT, UPT, UR5, 0x2300, URZ ;  /* 0x00002300051c7890 */ /* 0x000fe2000fffe0ff */
[----:B------:R-:W-:Y:S01]  /*91e0*/  UMOV UR31, UR36 ;  /* 0x00000024001f7c82 */ /* 0x000fe20008000000 */
[----:B------:R-:W-:Y:S01]  /*91f0*/  UMOV UR30, UR10 ;  /* 0x0000000a001e7c82 */ /* 0x000fe20008000000 */
[----:B------:R-:W-:Y:S02]  /*9200*/  UIADD3 UR33, UPT, UPT, UR9, 0x30, URZ ;  /* 0x0000003009217890 */ /* 0x000fe4000fffe0ff */
[----:B------:R-:W-:Y:S02]  /*9210*/  UIADD3 UR32, UPT, UPT, UR5, 0x3300, URZ ;  /* 0x0000330005207890 */ /* 0x000fe4000fffe0ff */
[----:B------:R1:W-:Y:S01]  /*9220*/  UTMASTG.3D [UR8], [UR6] ;  /* 0x00000008060073b5 */ /* 0x0003e20008010000 */
[----:B------:R-:W-:Y:S01]  /*9230*/  UMOV UR35, UR36 ;  /* 0x0000002400237c82 */ /* 0x000fe20008000000 */
[----:B------:R-:W-:Y:S01]  /*9240*/  UMOV UR34, UR10 ;  /* 0x0000000a00227c82 */ /* 0x000fe20008000000 */
[----:B------:R-:W-:Y:S02]  /*9250*/  UIADD3 UR25, UPT, UPT, UR9, 0x40, URZ ;  /* 0x0000004009197890 */ /* 0x000fe4000fffe0ff */
[----:B------:R-:W-:Y:S01]  /*9260*/  UIADD3 UR24, UPT, UPT, UR5, 0x4300, URZ ;  /* 0x0000430005187890 */ /* 0x000fe2000fffe0ff */
[----:B------:R-:W-:Y:S01]  /*9270*/  UMOV UR27, UR36 ;  /* 0x00000024001b7c82 */ /* 0x000fe20008000000 */
[----:B------:R3:W-:Y:S01]  /*9280*/  UTMASTG.3D [UR16], [UR6] ;  /* 0x00000010060073b5 */ /* 0x0007e20008010000 */
[----:B------:R-:W-:Y:S01]  /*9290*/  UMOV UR26, UR10 ;  /* 0x0000000a001a7c82 */ /* 0x000fe20008000000 */
[----:B------:R-:W-:Y:S02]  /*92a0*/  UIADD3 UR21, UPT, UPT, UR9, 0x50, URZ ;  /* 0x0000005009157890 */ /* 0x000fe4000fffe0ff */
[----:B------:R-:W-:Y:S01]  /*92b0*/  UIADD3 UR20, UPT, UPT, UR5, 0x5300, URZ ;  /* 0x0000530005147890 */ /* 0x000fe2000fffe0ff */
[----:B------:R-:W-:Y:S01]  /*92c0*/  UMOV UR23, UR36 ;  /* 0x0000002400177c82 */ /* 0x000fe20008000000 */
[----:B------:R-:W-:Y:S01]  /*92d0*/  UMOV UR22, UR10 ;  /* 0x0000000a00167c82 */ /* 0x000fe20008000000 */
[----:B------:R3:W-:Y:S01]  /*92e0*/  UTMASTG.3D [UR28], [UR6] ;  /* 0x0000001c060073b5 */ /* 0x0007e20008010000 */
[----:B------:R3:W-:Y:S01]  /*92f0*/  UTMASTG.3D [UR32], [UR6] ;  /* 0x00000020060073b5 */ /* 0x0007e20008010000 */
[----:B------:R3:W-:Y:S01]  /*9300*/  UTMASTG.3D [UR24], [UR6] ;  /* 0x00000018060073b5 */ /* 0x0007e20008010000 */
[----:B-1----:R-:W-:Y:S02]  /*9310*/  UIADD3 UR9, UPT, UPT, UR9, 0x60, URZ ;  /* 0x0000006009097890 */ /* 0x002fe4000fffe0ff */
[----:B------:R-:W-:Y:S01]  /*9320*/  UIADD3 UR8, UPT, UPT, UR5, 0x6300, URZ ;  /* 0x0000630005087890 */ /* 0x000fe2000fffe0ff */
[----:B------:R3:W-:Y:S08]  /*9330*/  UTMASTG.3D [UR20], [UR6] ;  /* 0x00000014060073b5 */ /* 0x0007f00008010000 */
[----:B------:R3:W-:Y:S02]  /*9340*/  UTMASTG.3D [UR8], [UR6] ;  /* 0x00000008060073b5 */ /* 0x0007e40008010000 */
[----:B---3--:R0:W-:Y:S02]  /*9350*/  UTMACMDFLUSH ;  /* 0x00000000000079b7 */ /* 0x0081e40000000000 */
.L_x_118:
[----:B------:R-:W-:Y:S05]  /*9360*/  BSYNC.RECONVERGENT B0 ;  /* 0x0000000000007941 */ /* 0x000fea0003800200 */
.L_x_117:
[----:B------:R-:W-:Y:S04]  /*9370*/  BSSY.RECONVERGENT B0, `(.L_x_119) ;  /* 0x0000003000007945 */ /* 0x000fe80003800200 */
[----:B------:R-:W-:Y:S05]  /*9380*/  @P1 BRA `(.L_x_120) ;  /* 0x0000000000041947 */ /* 0x000fea0003800000 */
[----:B------:R-:W-:Y:S04]  /*9390*/  DEPBAR.LE SB0, 0x0 ;  /* 0x000080000000791a */ /* 0x000fe80000000000 */
.L_x_120:
[----:B------:R-:W-:Y:S05]  /*93a0*/  BSYNC.RECONVERGENT B0 ;  /* 0x0000000000007941 */ /* 0x000fea0003800200 */
.L_x_119:
[----:B------:R-:W-:Y:S01]  /*93b0*/  BAR.SYNC.DEFER_BLOCKING 0x1, 0x80 ;  /* 0x0042000000007b1d */ /* 0x000fe20000010000 */
[----:B------:R-:W-:Y:S04]  /*93c0*/  UIADD3 UR51, UPT, UPT, UR51, 0x1, URZ ;  /* 0x0000000133337890 */ /* 0x000fe8000fffe0ff */
[----:B------:R-:W-:Y:S09]  /*93d0*/  UISETP.NE.AND UP0, UPT, UR51, URZ, UPT ;  /* 0x000000ff3300728c */ /* 0x000ff2000bf05270 */
[----:B------:R-:W-:Y:S05]  /*93e0*/  BRA.U !UP0, `(.L_x_121) ;  /* 0x00000001082c7547 */ /* 0x000fea000b800000 */
[----:B------:R-:W1:Y:S01]  /*93f0*/  S2R R3, SR_CgaCtaId ;  /* 0x0000000000037919 */ /* 0x000e620000008800 */
[----:B------:R-:W-:Y:S01]  /*9400*/  ISETP.NE.AND P0, PT, R237, RZ, PT ;  /* 0x000000ffed00720c */ /* 0x000fe20003f05270 */
[----:B------:R-:W-:Y:S11]  /*9410*/  IMAD.U32 R0, RZ, RZ, UR50 ;  /* 0x00000032ff007e24 */ /* 0x000ff6000f8e00ff */
[----:B------:R-:W-:Y:S01]  /*9420*/  @!UPT UIADD3 URZ, UPT, UPT, URZ, URZ, URZ ;  /* 0x000000fffffff290 */ /* 0x000fe2000fffe0ff */
[----:B------:R-:W-:Y:S01]  /*9430*/  @P0 LEA R0, R0, UR4, 0x3 ;  /* 0x0000000400000c11 */ /* 0x000fe2000f8e18ff */
[----:B------:R-:W-:Y:S04]  /*9440*/  UIADD3 UR4, UPT, UPT, UR50, 0x1, URZ ;  /* 0x0000000132047890 */ /* 0x000fe8000fffe0ff */
[----:B------:R-:W-:Y:S01]  /*9450*/  @P0 VIADD R0, R0, 0x170 ;  /* 0x0000017000000836 */ /* 0x000fe20000000000 */
[----:B------:R-:W-:Y:S04]  /*9460*/  UISETP.NE.AND UP0, UPT, UR4, 0x2, UPT ;  /* 0x000000020400788c */ /* 0x000fe8000bf05270 */
[----:B------:R-:W-:Y:S01]  /*9470*/  USEL UR50, UR4, URZ, UP0 ;  /* 0x000000ff04327287 */ /* 0x000fe20008000000 */
[----:B-1----:R-:W-:Y:S04]  /*9480*/  @P0 PRMT R0, R3, 0x654, R0 ;  /* 0x0000065403000816 */ /* 0x002fe80000000000 */
[----:B------:R1:W-:Y:S07]  /*9490*/  @P0 SYNCS.ARRIVE.TRANS64.RED.A1T0 RZ, [R0+URZ], RZ ;  /* 0x000000ff00ff09a7 */ /* 0x0003ee00081004ff */
.L_x_121:
[----:B------:R-:W-:Y:S02]  /*94a0*/  UISETP.NE.AND UP3, UPT, UR55, URZ, UPT ;  /* 0x000000ff3700728c */ /* 0x000fe4000bf65270 */
[----:B------:R-:W-:Y:S02]  /*94b0*/  UISETP.NE.AND UP0, UPT, UR49, 0x2, UPT ;  /* 0x000000023100788c */ /* 0x000fe4000bf05270 */
[----:B------:R-:W-:Y:S02]  /*94c0*/  UISETP.NE.AND UP1, UPT, UR12, 0x4, UPT ;  /* 0x000000040c00788c */ /* 0x000fe4000bf25270 */
[----:B------:R-:W-:Y:S02]  /*94d0*/  UISETP.NE.AND UP2, UPT, UR13, 0x2, UPT ;  /* 0x000000020d00788c */ /* 0x000fe4000bf45270 */
[----:B------:R-:W-:Y:S02]  /*94e0*/  USEL UR6, URZ, 0x1, UP0 ;  /* 0x00000001ff067887 */ /* 0x000fe40008000000 */
[----:B------:R-:W-:Y:S02]  /*94f0*/  USEL UR5, URZ, 0x1, UP1 ;  /* 0x00000001ff057887 */ /* 0x000fe40008800000 */
[----:B------:R-:W-:Y:S02]  /*9500*/  USEL UR4, URZ, 0x1, UP2 ;  /* 0x00000001ff047887 */ /* 0x000fe40009000000 */
[----:B------:R-:W-:Y:S02]  /*9510*/  UIADD3 UR48, UPT, UPT, UR37, UR61, URZ ;  /* 0x0000003d25307290 */ /* 0x000fe4000fffe0ff */
[----:B------:R-:W-:Y:S02]  /*9520*/  UIADD3 UR47, UPT, UPT, UR38, UR62, URZ ;  /* 0x0000003e262f7290 */ /* 0x000fe4000fffe0ff */
[----:B------:R-:W-:Y:S02]  /*9530*/  USEL UR18, UR49, URZ, UP0 ;  /* 0x000000ff31127287 */ /* 0x000fe40008000000 */
[----:B------:R-:W-:Y:S02]  /*9540*/  USEL UR45, UR12, URZ, UP1 ;  /* 0x000000ff0c2d7287 */ /* 0x000fe40008800000 */
[----:B------:R-:W-:Y:S02]  /*9550*/  USEL UR44, UR13, URZ, UP2 ;  /* 0x000000ff0d2c7287 */ /* 0x000fe40009000000 */
[----:B------:R-:W-:Y:S02]  /*9560*/  ULOP3.LUT UR52, UR52, UR6, URZ, 0x3c, !UPT ;  /* 0x0000000634347292 */ /* 0x000fe4000f8e3cff */
[----:B------:R-:W-:Y:S02]  /*9570*/  ULOP3.LUT UR53, UR53, UR5, URZ, 0x3c, !UPT ;  /* 0x0000000535357292 */ /* 0x000fe4000f8e3cff */
[----:B------:R-:W-:Y:S01]  /*9580*/  ULOP3.LUT UR54, UR54, UR4, URZ, 0x3c, !UPT ;  /* 0x0000000436367292 */ /* 0x000fe2000f8e3cff */
[----:B------:R-:W-:Y:S01]  /*9590*/  UMOV UR36, UR60 ;  /* 0x0000003c00247c82 */ /* 0x000fe20008000000 */
[----:B------:R-:W-:Y:S10]  /*95a0*/  BRA.U UP3, `(.L_x_122) ;  /* 0xffffffc103687547 */ /* 0x000ff4000b83ffff */
[----:B------:R-:W-:-:S09]  /*95b0*/  UISETP.NE.AND UP0, UPT, UR63, URZ, UPT ;  /* 0x000000ff3f00728c */ /* 0x000fd2000bf05270 */
[----:B------:R-:W-:Y:S05]  /*95c0*/  BRA.U !UP0, `(.L_x_123) ;  /* 0x0000000108487547 */ /* 0x000fea000b800000 */
[----:B------:R-:W3:Y:S02]  /*95d0*/  LDCU.64 UR4, c[0x0][0x890] ;  /* 0x00011200ff0477ac */ /* 0x000ee40008000a00 */
[----:B---3--:R-:W-:-:S04]  /*95e0*/  UISETP.NE.U32.AND UP0, UPT, UR4, URZ, UPT ;  /* 0x000000ff0400728c */ /* 0x008fc8000bf05070 */
[----:B------:R-:W-:-:S09]  /*95f0*/  UISETP.NE.AND.EX UP0, UPT, UR5, URZ, UPT, UP0 ;  /* 0x000000ff0500728c */ /* 0x000fd2000bf05300 */
[----:B------:R-:W-:Y:S05]  /*9600*/  BRA.U UP0, `(.L_x_124) ;  /* 0x00000001000c7547 */ /* 0x000fea000b800000 */
[----:B------:R-:W-:-:S13]  /*9610*/  FSETP.NEU.AND P0, PT, R121, RZ, PT ;  /* 0x000000ff7900720b */ /* 0x000fda0003f0d000 */
[----:B------:R-:W-:Y:S05]  /*9620*/  @!P0 EXIT ;  /* 0x000000000000894d */ /* 0x000fea0003800000 */
[----:B------:R-:W-:Y:S05]  /*9630*/  BRA `(.L_x_123) ;  /* 0x00000000002c7947 */ /* 0x000fea0003800000 */
.L_x_124:
[----:B------:R-:W-:Y:S01]  /*9640*/  LOP3.LUT P0, RZ, R232, 0xff, RZ, 0xc0, !PT ;  /* 0x000000ffe8ff7812 */ /* 0x000fe2000780c0ff */
[----:B------:R-:W-:-:S12]  /*9650*/  BSSY.RECONVERGENT B0, `(.L_x_123) ;  /* 0x0000009000007945 */ /* 0x000fd80003800200 */
[----:B------:R-:W-:Y:S05]  /*9660*/  @P0 BRA `(.L_x_125) ;  /* 0x0000000000140947 */ /* 0x000fea0003800000 */
[----:B------:R-:W3:Y:S02]  /*9670*/  LDCU.64 UR4, c[0x0][0x888] ;  /* 0x00011100ff0477ac */ /* 0x000ee40008000a00 */
[----:B---3--:R-:W-:-:S04]  /*9680*/  ISETP.NE.U32.AND P0, PT, RZ, UR4, PT ;  /* 0x00000004ff007c0c */ /* 0x008fc8000bf05070 */
[----:B------:R-:W-:-:S13]  /*9690*/  ISETP.NE.AND.EX P0, PT, RZ, UR5, PT, P0 ;  /* 0x00000005ff007c0c */ /* 0x000fda000bf05300 */
[----:B------:R-:W-:Y:S05]  /*96a0*/  @!P0 EXIT ;  /* 0x000000000000894d */ /* 0x000fea0003800000 */
[----:B------:R-:W-:Y:S05]  /*96b0*/  BRA `(.L_x_126) ;  /* 0x0000000000087947 */ /* 0x000fea0003800000 */
.L_x_125:
[----:B------:R-:W-:-:S13]  /*96c0*/  FSETP.NEU.AND P0, PT, R121, RZ, PT ;  /* 0x000000ff7900720b */ /* 0x000fda0003f0d000 */
[----:B------:R-:W-:Y:S05]  /*96d0*/  @!P0 EXIT ;  /* 0x000000000000894d */ /* 0x000fea0003800000 */
.L_x_126:
[----:B------:R-:W-:Y:S05]  /*96e0*/  BSYNC.RECONVERGENT B0 ;  /* 0x0000000000007941 */ /* 0x000fea0003800200 */
.L_x_123:
[----:B------:R-:W-:-:S04]  /*96f0*/  DEPBAR.LE SB0, 0x0 ;  /* 0x000080000000791a */ /* 0x000fc80000000000 */
[----:B------:R-:W-:Y:S05]  /*9700*/  EXIT ;  /* 0x000000000000794d */ /* 0x000fea0003800000 */
.L_x_20:
[----:B--2---:R2:W3:Y:S02]  /*9710*/  SYNCS.PHASECHK.TRANS64.TRYWAIT P0, [R0+URZ+0x200], R2 ;  /* 0x00020002000075a7 */ /* 0x0044e400080011ff */
[----:B---3--:R-:W-:Y:S05]  /*9720*/  @!P0 NANOSLEEP.SYNCS 0x989680 ;  /* 0x009896800000895d */ /* 0x008fea0003900000 */
[----:B------:R-:W3:Y:S02]  /*9730*/  @!P0 SYNCS.PHASECHK.TRANS64 P0, [R0+URZ+0x200], R2 ;  /* 0x00020002000085a7 */ /* 0x000ee400080010ff */
[----:B---3--:R-:W-:Y:S05]  /*9740*/  @!P0 BRA `(.L_x_20) ;  /* 0xfffffffc00f08947 */ /* 0x008fea000383ffff */
[----:B------:R-:W-:Y:S05]  /*9750*/  BRA `(.L_x_127) ;  /* 0xffffff8000707947 */ /* 0x000fea000383ffff */
.L_x_23:
[----:B-1----:R-:W-:Y:S07]  /*9760*/  MOV R0, UR33 ;  /* 0x0000002100007c02 */ /* 0x002fee0008000f00 */
.L_x_128:
[----:B-1----:R1:W2:Y:S02]  /*9770*/  SYNCS.PHASECHK.TRANS64.TRYWAIT P0, [R0+URZ+0xb0], R3 ;  /* 0x0000b003000075a7 */ /* 0x0022a400080011ff */
[----:B--2---:R-:W-:Y:S05]  /*9780*/  @!P0 NANOSLEEP.SYNCS 0x989680 ;  /* 0x009896800000895d */ /* 0x004fea0003900000 */
[----:B------:R-:W2:Y:S02]  /*9790*/  @!P0 SYNCS.PHASECHK.TRANS64 P0, [R0+URZ+0xb0], R3 ;  /* 0x0000b003000085a7 */ /* 0x000ea400080010ff */
[----:B--2---:R-:W-:Y:S05]  /*97a0*/  @!P0 BRA `(.L_x_128) ;  /* 0xfffffffc00f08947 */ /* 0x004fea000383ffff */
[----:B------:R-:W-:Y:S05]  /*97b0*/  BRA `(.L_x_22) ;  /* 0xffffff8000b87947 */ /* 0x000fea000383ffff */
.L_x_29:
[----:B-1----:R-:W-:Y:S07]  /*97c0*/  MOV R0, UR17 ;  /* 0x0000001100007c02 */ /* 0x002fee0008000f00 */
.L_x_129:
[----:B-1----:R1:W2:Y:S02]  /*97d0*/  SYNCS.PHASECHK.TRANS64.TRYWAIT P0, [R0+URZ+0xb0], R3 ;  /* 0x0000b003000075a7 */ /* 0x0022a400080011ff */
[----:B--2---:R-:W-:Y:S05]  /*97e0*/  @!P0 NANOSLEEP.SYNCS 0x989680 ;  /* 0x009896800000895d */ /* 0x004fea0003900000 */
[----:B------:R-:W2:Y:S02]  /*97f0*/  @!P0 SYNCS.PHASECHK.TRANS64 P0, [R0+URZ+0xb0], R3 ;  /* 0x0000b003000085a7 */ /* 0x000ea400080010ff */
[----:B--2---:R-:W-:Y:S05]  /*9800*/  @!P0 BRA `(.L_x_129) ;  /* 0xfffffffc00f08947 */ /* 0x004fea000383ffff */
[----:B------:R-:W-:Y:S05]  /*9810*/  BRA `(.L_x_28) ;  /* 0xffffff8400607947 */ /* 0x000fea000383ffff */
.L_x_33:
[----:B-1----:R1:W2:Y:S02]  /*9820*/  SYNCS.PHASECHK.TRANS64.TRYWAIT P0, [R3+URZ+0x190], R0 ;  /* 0x00019000030075a7 */ /* 0x0022a400080011ff */
[----:B--2---:R-:W-:Y:S05]  /*9830*/  @!P0 NANOSLEEP.SYNCS 0x989680 ;  /* 0x009896800000895d */ /* 0x004fea0003900000 */
[----:B------:R-:W2:Y:S02]  /*9840*/  @!P0 SYNCS.PHASECHK.TRANS64 P0, [R3+URZ+0x190], R0 ;  /* 0x00019000030085a7 */ /* 0x000ea400080010ff */
[----:B--2---:R-:W-:Y:S05]  /*9850*/  @!P0 BRA `(.L_x_33) ;  /* 0xfffffffc00f08947 */ /* 0x004fea000383ffff */
[----:B------:R-:W-:Y:S05]  /*9860*/  BRA `(.L_x_130) ;  /* 0xffffff8400f07947 */ /* 0x000fea000383ffff */
.L_x_37:
[----:B------:R-:W-:-:S07]  /*9870*/  MOV R0, UR4 ;  /* 0x0000000400007c02 */ /* 0x000fce0008000f00 */
.L_x_131:
[----:B-1----:R1:W2:Y:S02]  /*9880*/  SYNCS.PHASECHK.TRANS64.TRYWAIT P0, [R0+URZ], R2 ;  /* 0x00000002000075a7 */ /* 0x0022a400080011ff */
[----:B--2---:R-:W-:Y:S05]  /*9890*/  @!P0 NANOSLEEP.SYNCS 0x989680 ;  /* 0x009896800000895d */ /* 0x004fea0003900000 */
[----:B------:R-:W2:Y:S02]  /*98a0*/  @!P0 SYNCS.PHASECHK.TRANS64 P0, [R0+URZ], R2 ;  /* 0x00000002000085a7 */ /* 0x000ea400080010ff */
[----:B--2---:R-:W-:Y:S05]  /*98b0*/  @!P0 BRA `(.L_x_131) ;  /* 0xfffffffc00f08947 */ /* 0x004fea000383ffff */
[----:B------:R-:W-:Y:S05]  /*98c0*/  BRA `(.L_x_132) ;  /* 0xffffff8c00947947 */ /* 0x000fea000383ffff */
.L_x_38:
[----:B------:R-:W-:-:S07]  /*98d0*/  MOV R0, UR5 ;  /* 0x0000000500007c02 */ /* 0x000fce0008000f00 */
.L_x_133:
[----:B-1----:R1:W2:Y:S02]  /*98e0*/  SYNCS.PHASECHK.TRANS64.TRYWAIT P0, [R0+URZ], R3 ;  /* 0x00000003000075a7 */ /* 0x0022a400080011ff */
[----:B--2---:R-:W-:Y:S05]  /*98f0*/  @!P0 NANOSLEEP.SYNCS 0x989680 ;  /* 0x009896800000895d */ /* 0x004fea0003900000 */
[----:B------:R-:W2:Y:S02]  /*9900*/  @!P0 SYNCS.PHASECHK.TRANS64 P0, [R0+URZ], R3 ;  /* 0x00000003000085a7 */ /* 0x000ea400080010ff */
[----:B--2---:R-:W-:Y:S05]  /*9910*/  @!P0 BRA `(.L_x_133) ;  /* 0xfffffffc00f08947 */ /* 0x004fea000383ffff */
[----:B------:R-:W-:Y:S05]  /*9920*/  BRA `(.L_x_134) ;  /* 0xffffff8c00a07947 */ /* 0x000fea000383ffff */
.L_x_39:
[----:B------:R-:W-:-:S07]  /*9930*/  MOV R0, UR5 ;  /* 0x0000000500007c02 */ /* 0x000fce0008000f00 */
.L_x_135:
[----:B-1----:R1:W2:Y:S02]  /*9940*/  SYNCS.PHASECHK.TRANS64.TRYWAIT P0, [R0+URZ], R3 ;  /* 0x00000003000075a7 */ /* 0x0022a400080011ff */
[----:B--2---:R-:W-:Y:S05]  /*9950*/  @!P0 NANOSLEEP.SYNCS 0x989680 ;  /* 0x009896800000895d */ /* 0x004fea0003900000 */
[----:B------:R-:W2:Y:S02]  /*9960*/  @!P0 SYNCS.PHASECHK.TRANS64 P0, [R0+URZ], R3 ;  /* 0x00000003000085a7 */ /* 0x000ea400080010ff */
[----:B--2---:R-:W-:Y:S05]  /*9970*/  @!P0 BRA `(.L_x_135) ;  /* 0xfffffffc00f08947 */ /* 0x004fea000383ffff */
[----:B------:R-:W-:Y:S05]  /*9980*/  BRA `(.L_x_136) ;  /* 0xffffff8c00ac7947 */ /* 0x000fea000383ffff */
.L_x_40:
[----:B------:R-:W-:-:S07]  /*9990*/  MOV R0, UR5 ;  /* 0x0000000500007c02 */ /* 0x000fce0008000f00 */
.L_x_137:
[----:B-1----:R1:W2:Y:S02]  /*99a0*/  SYNCS.PHASECHK.TRANS64.TRYWAIT P0, [R0+URZ], R3 ;  /* 0x00000003000075a7 */ /* 0x0022a400080011ff */
[----:B--2---:R-:W-:Y:S05]  /*99b0*/  @!P0 NANOSLEEP.SYNCS 0x989680 ;  /* 0x009896800000895d */ /* 0x004fea0003900000 */
[----:B------:R-:W2:Y:S02]  /*99c0*/  @!P0 SYNCS.PHASECHK.TRANS64 P0, [R0+URZ], R3 ;  /* 0x00000003000085a7 */ /* 0x000ea400080010ff */
[----:B--2---:R-:W-:Y:S05]  /*99d0*/  @!P0 BRA `(.L_x_137) ;  /* 0xfffffffc00f08947 */ /* 0x004fea000383ffff */
[----:B------:R-:W-:Y:S05]  /*99e0*/  BRA `(.L_x_138) ;  /* 0xffffff8c00b87947 */ /* 0x000fea000383ffff */
.L_x_41:
[----:B------:R-:W-:-:S07]  /*99f0*/  MOV R0, UR5 ;  /* 0x0000000500007c02 */ /* 0x000fce0008000f00 */
.L_x_139:
[----:B-1----:R1:W2:Y:S02]  /*9a00*/  SYNCS.PHASECHK.TRANS64.TRYWAIT P0, [R0+URZ], R3 ;  /* 0x00000003000075a7 */ /* 0x0022a400080011ff */
[----:B--2---:R-:W-:Y:S05]  /*9a10*/  @!P0 NANOSLEEP.SYNCS 0x989680 ;  /* 0x009896800000895d */ /* 0x004fea0003900000 */
[----:B------:R-:W2:Y:S02]  /*9a20*/  @!P0 SYNCS.PHASECHK.TRANS64 P0, [R0+URZ], R3 ;  /* 0x00000003000085a7 */ /* 0x000ea400080010ff */
[----:B--2---:R-:W-:Y:S05]  /*9a30*/  @!P0 BRA `(.L_x_139) ;  /* 0xfffffffc00f08947 */ /* 0x004fea000383ffff */
[----:B------:R-:W-:Y:S05]  /*9a40*/  BRA `(.L_x_140) ;  /* 0xffffff8c00c47947 */ /* 0x000fea000383ffff */
.L_x_42:
[----:B------:R-:W-:-:S07]  /*9a50*/  MOV R0, UR5 ;  /* 0x0000000500007c02 */ /* 0x000fce0008000f00 */
.L_x_141:
[----:B-1----:R1:W2:Y:S02]  /*9a60*/  SYNCS.PHASECHK.TRANS64.TRYWAIT P0, [R0+URZ], R3 ;  /* 0x00000003000075a7 */ /* 0x0022a400080011ff */
[----:B--2---:R-:W-:Y:S05]  /*9a70*/  @!P0 NANOSLEEP.SYNCS 0x989680 ;  /* 0x009896800000895d */ /* 0x004fea0003900000 */
[----:B------:R-:W2:Y:S02]  /*9a80*/  @!P0 SYNCS.PHASECHK.TRANS64 P0, [R0+URZ], R3 ;  /* 0x00000003000085a7 */ /* 0x000ea400080010ff */
[----:B--2---:R-:W-:Y:S05]  /*9a90*/  @!P0 BRA `(.L_x_141) ;  /* 0xfffffffc00f08947 */ /* 0x004fea000383ffff */
[----:B------:R-:W-:Y:S05]  /*9aa0*/  BRA `(.L_x_142) ;  /* 0xffffff8c00d07947 */ /* 0x000fea000383ffff */
.L_x_43:
[----:B------:R-:W-:-:S07]  /*9ab0*/  MOV R0, UR5 ;  /* 0x0000000500007c02 */ /* 0x000fce0008000f00 */
.L_x_143:
[----:B-1----:R1:W2:Y:S02]  /*9ac0*/  SYNCS.PHASECHK.TRANS64.TRYWAIT P0, [R0+URZ], R3 ;  /* 0x00000003000075a7 */ /* 0x0022a400080011ff */
[----:B--2---:R-:W-:Y:S05]  /*9ad0*/  @!P0 NANOSLEEP.SYNCS 0x989680 ;  /* 0x009896800000895d */ /* 0x004fea0003900000 */
[----:B------:R-:W2:Y:S02]  /*9ae0*/  @!P0 SYNCS.PHASECHK.TRANS64 P0, [R0+URZ], R3 ;  /* 0x00000003000085a7 */ /* 0x000ea400080010ff */
[----:B--2---:R-:W-:Y:S05]  /*9af0*/  @!P0 BRA `(.L_x_143) ;  /* 0xfffffffc00f08947 */ /* 0x004fea000383ffff */
[----:B------:R-:W-:Y:S05]  /*9b00*/  BRA `(.L_x_144) ;  /* 0xffffff8c00dc7947 */ /* 0x000fea000383ffff */
.L_x_44:
[----:B------:R-:W-:-:S07]  /*9b10*/  MOV R0, UR5 ;  /* 0x0000000500007c02 */ /* 0x000fce0008000f00 */
.L_x_145:
[----:B-1----:R1:W2:Y:S02]  /*9b20*/  SYNCS.PHASECHK.TRANS64.TRYWAIT P0, [R0+URZ], R3 ;  /* 0x00000003000075a7 */ /* 0x0022a400080011ff */
[----:B--2---:R-:W-:Y:S05]  /*9b30*/  @!P0 NANOSLEEP.SYNCS 0x989680 ;  /* 0x009896800000895d */ /* 0x004fea0003900000 */
[----:B------:R-:W2:Y:S02]  /*9b40*/  @!P0 SYNCS.PHASECHK.TRANS64 P0, [R0+URZ], R3 ;  /* 0x00000003000085a7 */ /* 0x000ea400080010ff */
[----:B--2---:R-:W-:Y:S05]  /*9b50*/  @!P0 BRA `(.L_x_145) ;  /* 0xfffffffc00f08947 */ /* 0x004fea000383ffff */
[----:B------:R-:W-:Y:S05]  /*9b60*/  BRA `(.L_x_146) ;  /* 0xffffff8c00e87947 */ /* 0x000fea000383ffff */
.L_x_45:
[----:B------:R-:W-:-:S07]  /*9b70*/  MOV R0, UR5 ;  /* 0x0000000500007c02 */ /* 0x000fce0008000f00 */
.L_x_147:
[----:B-1----:R1:W2:Y:S02]  /*9b80*/  SYNCS.PHASECHK.TRANS64.TRYWAIT P0, [R0+URZ], R3 ;  /* 0x00000003000075a7 */ /* 0x0022a400080011ff */
[----:B--2---:R-:W-:Y:S05]  /*9b90*/  @!P0 NANOSLEEP.SYNCS 0x989680 ;  /* 0x009896800000895d */ /* 0x004fea0003900000 */
[----:B------:R-:W2:Y:S02]  /*9ba0*/  @!P0 SYNCS.PHASECHK.TRANS64 P0, [R0+URZ], R3 ;  /* 0x00000003000085a7 */ /* 0x000ea400080010ff */
[----:B--2---:R-:W-:Y:S05]  /*9bb0*/  @!P0 BRA `(.L_x_147) ;  /* 0xfffffffc00f08947 */ /* 0x004fea000383ffff */
[----:B------:R-:W-:Y:S05]  /*9bc0*/  BRA `(.L_x_148) ;  /* 0xffffff8c00f47947 */ /* 0x000fea000383ffff */
.L_x_46:
[----:B------:R-:W-:-:S07]  /*9bd0*/  MOV R0, UR5 ;  /* 0x0000000500007c02 */ /* 0x000fce0008000f00 */
.L_x_149:
[----:B-1----:R1:W2:Y:S02]  /*9be0*/  SYNCS.PHASECHK.TRANS64.TRYWAIT P0, [R0+URZ], R3 ;  /* 0x00000003000075a7 */ /* 0x0022a400080011ff */
[----:B--2---:R-:W-:Y:S05]  /*9bf0*/  @!P0 NANOSLEEP.SYNCS 0x989680 ;  /* 0x009896800000895d */ /* 0x004fea0003900000 */
[----:B------:R-:W2:Y:S02]  /*9c00*/  @!P0 SYNCS.PHASECHK.TRANS64 P0, [R0+URZ], R3 ;  /* 0x00000003000085a7 */ /* 0x000ea400080010ff */
[----:B--2---:R-:W-:Y:S05]  /*9c10*/  @!P0 BRA `(.L_x_149) ;  /* 0xfffffffc00f08947 */ /* 0x004fea000383ffff */
[----:B------:R-:W-:Y:S05]  /*9c20*/  BRA `(.L_x_150) ;  /* 0xffffff9000007947 */ /* 0x000fea000383ffff */
.L_x_47:
[----:B------:R-:W-:-:S07]  /*9c30*/  MOV R0, UR5 ;  /* 0x0000000500007c02 */ /* 0x000fce0008000f00 */
.L_x_151:
[----:B-1----:R1:W2:Y:S02]  /*9c40*/  SYNCS.PHASECHK.TRANS64.TRYWAIT P0, [R0+URZ], R3 ;  /* 0x00000003000075a7 */ /* 0x0022a400080011ff */
[----:B--2---:R-:W-:Y:S05]  /*9c50*/  @!P0 NANOSLEEP.SYNCS 0x989680 ;  /* 0x009896800000895d */ /* 0x004fea0003900000 */
[----:B------:R-:W2:Y:S02]  /*9c60*/  @!P0 SYNCS.PHASECHK.TRANS64 P0, [R0+URZ], R3 ;  /* 0x00000003000085a7 */ /* 0x000ea400080010ff */
[----:B--2---:R-:W-:Y:S05]  /*9c70*/  @!P0 BRA `(.L_x_151) ;  /* 0xfffffffc00f08947 */ /* 0x004fea000383ffff */
[----:B------:R-:W-:Y:S05]  /*9c80*/  BRA `(.L_x_152) ;  /* 0xffffff90000c7947 */ /* 0x000fea000383ffff */
.L_x_48:
[----:B------:R-:W-:-:S07]  /*9c90*/  MOV R0, UR5 ;  /* 0x0000000500007c02 */ /* 0x000fce0008000f00 */
.L_x_153:
[----:B-1----:R1:W2:Y:S02]  /*9ca0*/  SYNCS.PHASECHK.TRANS64.TRYWAIT P0, [R0+URZ], R3 ;  /* 0x00000003000075a7 */ /* 0x0022a400080011ff */
[----:B--2---:R-:W-:Y:S05]  /*9cb0*/  @!P0 NANOSLEEP.SYNCS 0x989680 ;  /* 0x009896800000895d */ /* 0x004fea0003900000 */
[----:B------:R-:W2:Y:S02]  /*9cc0*/  @!P0 SYNCS.PHASECHK.TRANS64 P0, [R0+URZ], R3 ;  /* 0x00000003000085a7 */ /* 0x000ea400080010ff */
[----:B--2---:R-:W-:Y:S05]  /*9cd0*/  @!P0 BRA `(.L_x_153) ;  /* 0xfffffffc00f08947 */ /* 0x004fea000383ffff */
[----:B------:R-:W-:Y:S05]  /*9ce0*/  BRA `(.L_x_154) ;  /* 0xffffff9000187947 */ /* 0x000fea000383ffff */
.L_x_49:
[----:B------:R-:W-:-:S07]  /*9cf0*/  MOV R0, UR5 ;  /* 0x0000000500007c02 */ /* 0x000fce0008000f00 */
.L_x_155:
[----:B-1----:R1:W2:Y:S02]  /*9d00*/  SYNCS.PHASECHK.TRANS64.TRYWAIT P0, [R0+URZ], R3 ;  /* 0x00000003000075a7 */ /* 0x0022a400080011ff */
[----:B--2---:R-:W-:Y:S05]  /*9d10*/  @!P0 NANOSLEEP.SYNCS 0x989680 ;  /* 0x009896800000895d */ /* 0x004fea0003900000 */
[----:B------:R-:W2:Y:S02]  /*9d20*/  @!P0 SYNCS.PHASECHK.TRANS64 P0, [R0+URZ], R3 ;  /* 0x00000003000085a7 */ /* 0x000ea400080010ff */
[----:B--2---:R-:W-:Y:S05]  /*9d30*/  @!P0 BRA `(.L_x_155) ;  /* 0xfffffffc00f08947 */ /* 0x004fea000383ffff */
[----:B------:R-:W-:Y:S05]  /*9d40*/  BRA `(.L_x_156) ;  /* 0xffffff9000247947 */ /* 0x000fea000383ffff */
.L_x_50:
[----:B------:R-:W-:-:S07]  /*9d50*/  MOV R0, UR5 ;  /* 0x0000000500007c02 */ /* 0x000fce0008000f00 */
.L_x_157:
[----:B-1----:R1:W2:Y:S02]  /*9d60*/  SYNCS.PHASECHK.TRANS64.TRYWAIT P0, [R0+URZ], R3 ;  /* 0x00000003000075a7 */ /* 0x0022a400080011ff */
[----:B--2---:R-:W-:Y:S05]  /*9d70*/  @!P0 NANOSLEEP.SYNCS 0x989680 ;  /* 0x009896800000895d */ /* 0x004fea0003900000 */
[----:B------:R-:W2:Y:S02]  /*9d80*/  @!P0 SYNCS.PHASECHK.TRANS64 P0, [R0+URZ], R3 ;  /* 0x00000003000085a7 */ /* 0x000ea400080010ff */
[----:B--2---:R-:W-:Y:S05]  /*9d90*/  @!P0 BRA `(.L_x_157) ;  /* 0xfffffffc00f08947 */ /* 0x004fea000383ffff */
[----:B------:R-:W-:Y:S05]  /*9da0*/  BRA `(.L_x_158) ;  /* 0xffffff9000307947 */ /* 0x000fea000383ffff */
.L_x_51:
[----:B------:R-:W-:-:S07]  /*9db0*/  MOV R0, UR5 ;  /* 0x0000000500007c02 */ /* 0x000fce0008000f00 */
.L_x_159:
[----:B-1----:R1:W2:Y:S02]  /*9dc0*/  SYNCS.PHASECHK.TRANS64.TRYWAIT P0, [R0+URZ], R3 ;  /* 0x00000003000075a7 */ /* 0x0022a400080011ff */
[----:B--2---:R-:W-:Y:S05]  /*9dd0*/  @!P0 NANOSLEEP.SYNCS 0x989680 ;  /* 0x009896800000895d */ /* 0x004fea0003900000 */
[----:B------:R-:W2:Y:S02]  /*9de0*/  @!P0 SYNCS.PHASECHK.TRANS64 P0, [R0+URZ], R3 ;  /* 0x00000003000085a7 */ /* 0x000ea400080010ff */
[----:B--2---:R-:W-:Y:S05]  /*9df0*/  @!P0 BRA `(.L_x_159) ;  /* 0xfffffffc00f08947 */ /* 0x004fea000383ffff */
[----:B------:R-:W-:Y:S05]  /*9e00*/  BRA `(.L_x_160) ;  /* 0xffffff90003c7947 */ /* 0x000fea000383ffff */
.L_x_52:
[----:B------:R-:W-:-:S07]  /*9e10*/  MOV R0, UR5 ;  /* 0x0000000500007c02 */ /* 0x000fce0008000f00 */
.L_x_161:
[----:B-1----:R1:W2:Y:S02]  /*9e20*/  SYNCS.PHASECHK.TRANS64.TRYWAIT P0, [R0+URZ], R3 ;  /* 0x00000003000075a7 */ /* 0x0022a400080011ff */
[----:B--2---:R-:W-:Y:S05]  /*9e30*/  @!P0 NANOSLEEP.SYNCS 0x989680 ;  /* 0x009896800000895d */ /* 0x004fea0003900000 */
[----:B------:R-:W2:Y:S02]  /*9e40*/  @!P0 SYNCS.PHASECHK.TRANS64 P0, [R0+URZ], R3 ;  /* 0x00000003000085a7 */ /* 0x000ea400080010ff */
[----:B--2---:R-:W-:Y:S05]  /*9e50*/  @!P0 BRA `(.L_x_161) ;  /* 0xfffffffc00f08947 */ /* 0x004fea000383ffff */
[----:B------:R-:W-:Y:S05]  /*9e60*/  BRA `(.L_x_162) ;  /* 0xffffff9000487947 */ /* 0x000fea000383ffff */
.L_x_53:
[----:B------:R-:W-:-:S07]  /*9e70*/  MOV R0, UR5 ;  /* 0x0000000500007c02 */ /* 0x000fce0008000f00 */
.L_x_163:
[----:B-1----:R1:W2:Y:S02]  /*9e80*/  SYNCS.PHASECHK.TRANS64.TRYWAIT P0, [R0+URZ], R3 ;  /* 0x00000003000075a7 */ /* 0x0022a400080011ff */
[----:B--2---:R-:W-:Y:S05]  /*9e90*/  @!P0 NANOSLEEP.SYNCS 0x989680 ;  /* 0x009896800000895d */ /* 0x004fea0003900000 */
[----:B------:R-:W2:Y:S02]  /*9ea0*/  @!P0 SYNCS.PHASECHK.TRANS64 P0, [R0+URZ], R3 ;  /* 0x00000003000085a7 */ /* 0x000ea400080010ff */
[----:B--2---:R-:W-:Y:S05]  /*9eb0*/  @!P0 BRA `(.L_x_163) ;  /* 0xfffffffc00f08947 */ /* 0x004fea000383ffff */
[----:B------:R-:W-:Y:S05]  /*9ec0*/  BRA `(.L_x_164) ;  /* 0xffffff9000547947 */ /* 0x000fea000383ffff */
.L_x_54:
[----:B------:R-:W-:-:S07]  /*9ed0*/  MOV R0, UR5 ;  /* 0x0000000500007c02 */ /* 0x000fce0008000f00 */
.L_x_165:
[----:B-1----:R1:W2:Y:S02]  /*9ee0*/  SYNCS.PHASECHK.TRANS64.TRYWAIT P0, [R0+URZ], R3 ;  /* 0x00000003000075a7 */ /* 0x0022a400080011ff */
[----:B--2---:R-:W-:Y:S05]  /*9ef0*/  @!P0 NANOSLEEP.SYNCS 0x989680 ;  /* 0x009896800000895d */ /* 0x004fea0003900000 */
[----:B------:R-:W2:Y:S02]  /*9f00*/  @!P0 SYNCS.PHASECHK.TRANS64 P0, [R0+URZ], R3 ;  /* 0x00000003000085a7 */ /* 0x000ea400080010ff */
[----:B--2---:R-:W-:Y:S05]  /*9f10*/  @!P0 BRA `(.L_x_165) ;  /* 0xfffffffc00f08947 */ /* 0x004fea000383ffff */
[----:B------:R-:W-:Y:S05]  /*9f20*/  BRA `(.L_x_166) ;  /* 0xffffff9000607947 */ /* 0x000fea000383ffff */
.L_x_55:
[----:B------:R-:W-:-:S07]  /*9f30*/  MOV R0, UR5 ;  /* 0x0000000500007c02 */ /* 0x000fce0008000f00 */
.L_x_167:
[----:B-1----:R1:W2:Y:S02]  /*9f40*/  SYNCS.PHASECHK.TRANS64.TRYWAIT P0, [R0+URZ], R3 ;  /* 0x00000003000075a7 */ /* 0x0022a400080011ff */
[----:B--2---:R-:W-:Y:S05]  /*9f50*/  @!P0 NANOSLEEP.SYNCS 0x989680 ;  /* 0x009896800000895d */ /* 0x004fea0003900000 */
[----:B------:R-:W2:Y:S02]  /*9f60*/  @!P0 SYNCS.PHASECHK.TRANS64 P0, [R0+URZ], R3 ;  /* 0x00000003000085a7 */ /* 0x000ea400080010ff */
[----:B--2---:R-:W-:Y:S05]  /*9f70*/  @!P0 BRA `(.L_x_167) ;  /* 0xfffffffc00f08947 */ /* 0x004fea000383ffff */
[----:B------:R-:W-:Y:S05]  /*9f80*/  BRA `(.L_x_168) ;  /* 0xffffff90006c7947 */ /* 0x000fea000383ffff */
.L_x_56:
[----:B------:R-:W-:-:S07]  /*9f90*/  MOV R0, UR5 ;  /* 0x0000000500007c02 */ /* 0x000fce0008000f00 */
.L_x_169:
[----:B-1----:R1:W2:Y:S02]  /*9fa0*/  SYNCS.PHASECHK.TRANS64.TRYWAIT P0, [R0+URZ], R3 ;  /* 0x00000003000075a7 */ /* 0x0022a400080011ff */
[----:B--2---:R-:W-:Y:S05]  /*9fb0*/  @!P0 NANOSLEEP.SYNCS 0x989680 ;  /* 0x009896800000895d */ /* 0x004fea0003900000 */
[----:B------:R-:W2:Y:S02]  /*9fc0*/  @!P0 SYNCS.PHASECHK.TRANS64 P0, [R0+URZ], R3 ;  /* 0x00000003000085a7 */ /* 0x000ea400080010ff */
[----:B--2---:R-:W-:Y:S05]  /*9fd0*/  @!P0 BRA `(.L_x_169) ;  /* 0xfffffffc00f08947 */ /* 0x004fea000383ffff */
[----:B------:R-:W-:Y:S05]  /*9fe0*/  BRA `(.L_x_170) ;  /* 0xffffff9000787947 */ /* 0x000fea000383ffff */
.L_x_57:
[----:B------:R-:W-:-:S07]  /*9ff0*/  MOV R0, UR5 ;  /* 0x0000000500007c02 */ /* 0x000fce0008000f00 */
.L_x_171:
[----:B-1----:R1:W2:Y:S02]  /*a000*/  SYNCS.PHASECHK.TRANS64.TRYWAIT P0, [R0+URZ], R3 ;  /* 0x00000003000075a7 */ /* 0x0022a400080011ff */
[----:B--2---:R-:W-:Y:S05]  /*a010*/  @!P0 NANOSLEEP.SYNCS 0x989680 ;  /* 0x009896800000895d */ /* 0x004fea0003900000 */
[----:B------:R-:W2:Y:S02]  /*a020*/  @!P0 SYNCS.PHASECHK.TRANS64 P0, [R0+URZ], R3 ;  /* 0x00000003000085a7 */ /* 0x000ea400080010ff */
[----:B--2---:R-:W-:Y:S05]  /*a030*/  @!P0 BRA `(.L_x_171) ;  /* 0xfffffffc00f08947 */ /* 0x004fea000383ffff */
[----:B------:R-:W-:Y:S05]  /*a040*/  BRA `(.L_x_172) ;  /* 0xffffff9000847947 */ /* 0x000fea000383ffff */
.L_x_60:
[----:B--2---:R2:W3:Y:S02]  /*a050*/  SYNCS.PHASECHK.TRANS64.TRYWAIT P0, [R2+URZ+0x1f0], R4 ;  /* 0x0001f004020075a7 */ /* 0x0044e400080011ff */
[----:B---3--:R-:W-:Y:S05]  /*a060*/  @!P0 NANOSLEEP.SYNCS 0x989680 ;  /* 0x009896800000895d */ /* 0x008fea0003900000 */
[----:B------:R-:W3:Y:S02]  /*a070*/  @!P0 SYNCS.PHASECHK.TRANS64 P0, [R2+URZ+0x1f0], R4 ;  /* 0x0001f004020085a7 */ /* 0x000ee400080010ff */
[----:B---3--:R-:W-:Y:S05]  /*a080*/  @!P0 BRA `(.L_x_60) ;  /* 0xfffffffc00f08947 */ /* 0x008fea000383ffff */
[----:B------:R-:W-:Y:S05]  /*a090*/  BRA `(.L_x_173) ;  /* 0xffffff9000e07947 */ /* 0x000fea000383ffff */
.L_x_61:
[----:B------:R-:W-:-:S07]  /*a0a0*/  MOV R2, UR4 ;  /* 0x0000000400027c02 */ /* 0x000fce0008000f00 */
.L_x_174:
[----:B--2---:R2:W3:Y:S02]  /*a0b0*/  SYNCS.PHASECHK.TRANS64.TRYWAIT P0, [R2+URZ+0x1a0], R5 ;  /* 0x0001a005020075a7 */ /* 0x0044e400080011ff */
[----:B---3--:R-:W-:Y:S05]  /*a0c0*/  @!P0 NANOSLEEP.SYNCS 0x989680 ;  /* 0x009896800000895d */ /* 0x008fea0003900000 */
[----:B------:R-:W3:Y:S02]  /*a0d0*/  @!P0 SYNCS.PHASECHK.TRANS64 P0, [R2+URZ+0x1a0], R5 ;  /* 0x0001a005020085a7 */ /* 0x000ee400080010ff */
[----:B---3--:R-:W-:Y:S05]  /*a0e0*/  @!P0 BRA `(.L_x_174) ;  /* 0xfffffffc00f08947 */ /* 0x008fea000383ffff */
[----:B------:R-:W-:Y:S05]  /*a0f0*/  BRA `(.L_x_175) ;  /* 0xffffff9000f07947 */ /* 0x000fea000383ffff */
.L_x_62:
[----:B--2---:R2:W3:Y:S02]  /*a100*/  SYNCS.PHASECHK.TRANS64.TRYWAIT P1, [R2+URZ+0x190], R4 ;  /* 0x00019004020075a7 */ /* 0x0044e400080211ff */
[----:B---3--:R-:W-:Y:S05]  /*a110*/  @!P1 NANOSLEEP.SYNCS 0x989680 ;  /* 0x009896800000995d */ /* 0x008fea0003900000 */
[----:B------:R-:W3:Y:S02]  /*a120*/  @!P1 SYNCS.PHASECHK.TRANS64 P1, [R2+URZ+0x190], R4 ;  /* 0x00019004020095a7 */ /* 0x000ee400080210ff */
[----:B---3--:R-:W-:Y:S05]  /*a130*/  @!P1 BRA `(.L_x_62) ;  /* 0xfffffffc00f09947 */ /* 0x008fea000383ffff */
[----:B------:R-:W-:Y:S05]  /*a140*/  BRA `(.L_x_176) ;  /* 0xffffff9400207947 */ /* 0x000fea000383ffff */
.L_x_65:
[----:B------:R-:W-:-:S07]  /*a150*/  MOV R0, UR4 ;  /* 0x0000000400007c02 */ /* 0x000fce0008000f00 */
.L_x_177:
[----:B--2---:R2:W3:Y:S02]  /*a160*/  SYNCS.PHASECHK.TRANS64.TRYWAIT P0, [R0+URZ+0x1a0], R2 ;  /* 0x0001a002000075a7 */ /* 0x0044e400080011ff */
[----:B---3--:R-:W-:Y:S05]  /*a170*/  @!P0 NANOSLEEP.SYNCS 0x989680 ;  /* 0x009896800000895d */ /* 0x008fea0003900000 */
[----:B------:R-:W3:Y:S02]  /*a180*/  @!P0 SYNCS.PHASECHK.TRANS64 P0, [R0+URZ+0x1a0], R2 ;  /* 0x0001a002000085a7 */ /* 0x000ee400080010ff */
[----:B---3--:R-:W-:Y:S05]  /*a190*/  @!P0 BRA `(.L_x_177) ;  /* 0xfffffffc00f08947 */ /* 0x008fea000383ffff */
[----:B------:R-:W-:Y:S05]  /*a1a0*/  BRA `(.L_x_64) ;  /* 0xffffff9400747947 */ /* 0x000fea000383ffff */
.L_x_72:
[----:B-1----:R1:W2:Y:S02]  /*a1b0*/  SYNCS.PHASECHK.TRANS64.TRYWAIT P1, [R0+URZ+0x190], R2 ;  /* 0x00019002000075a7 */ /* 0x0022a400080211ff */
[----:B--2---:R-:W-:Y:S05]  /*a1c0*/  @!P1 NANOSLEEP.SYNCS 0x989680 ;  /* 0x009896800000995d */ /* 0x004fea0003900000 */
[----:B------:R-:W2:Y:S02]  /*a1d0*/  @!P1 SYNCS.PHASECHK.TRANS64 P1, [R0+URZ+0x190], R2 ;  /* 0x00019002000095a7 */ /* 0x000ea400080210ff */
[----:B--2---:R-:W-:Y:S05]  /*a1e0*/  @!P1 BRA `(.L_x_72) ;  /* 0xfffffffc00f09947 */ /* 0x004fea000383ffff */
[----:B------:R-:W-:Y:S05]  /*a1f0*/  BRA `(.L_x_178) ;  /* 0xffffff9800cc7947 */ /* 0x000fea000383ffff */
.L_x_73:
[----:B------:R-:W-:-:S07]  /*a200*/  MOV R2, UR17 ;  /* 0x0000001100027c02 */ /* 0x000fce0008000f00 */
.L_x_179:
[----:B-1----:R1:W2:Y:S02]  /*a210*/  SYNCS.PHASECHK.TRANS64.TRYWAIT P0, [R2+URZ+0x1d0], R0 ;  /* 0x0001d000020075a7 */ /* 0x0022a400080011ff */
[----:B--2---:R-:W-:Y:S05]  /*a220*/  @!P0 NANOSLEEP.SYNCS 0x989680 ;  /* 0x009896800000895d */ /* 0x004fea0003900000 */
[----:B------:R-:W2:Y:S02]  /*a230*/  @!P0 SYNCS.PHASECHK.TRANS64 P0, [R2+URZ+0x1d0], R0 ;  /* 0x0001d000020085a7 */ /* 0x000ea400080010ff */
[----:B--2---:R-:W-:Y:S05]  /*a240*/  @!P0 BRA `(.L_x_179) ;  /* 0xfffffffc00f08947 */ /* 0x004fea000383ffff */
[----:B------:R-:W-:Y:S05]  /*a250*/  BRA `(.L_x_180) ;  /* 0xffffff9800fc7947 */ /* 0x000fea000383ffff */
.L_x_76:
[----:B------:R-:W-:Y:S07]  /*a260*/  MOV R0, UR7 ;  /* 0x0000000700007c02 */ /* 0x000fee0008000f00 */
.L_x_181:
[----:B-1----:R1:W2:Y:S02]  /*a270*/  SYNCS.PHASECHK.TRANS64.TRYWAIT P0, [R0+URZ], R2 ;  /* 0x00000002000075a7 */ /* 0x0022a400080011ff */
[----:B--2---:R-:W-:Y:S05]  /*a280*/  @!P0 NANOSLEEP.SYNCS 0x989680 ;  /* 0x009896800000895d */ /* 0x004fea0003900000 */
[----:B------:R-:W2:Y:S02]  /*a290*/  @!P0 SYNCS.PHASECHK.TRANS64 P0, [R0+URZ], R2 ;  /* 0x00000002000085a7 */ /* 0x000ea400080010ff */
[----:B--2---:R-:W-:Y:S05]  /*a2a0*/  @!P0 BRA `(.L_x_181) ;  /* 0xfffffffc00f08947 */ /* 0x004fea000383ffff */
[----:B------:R-:W-:Y:S05]  /*a2b0*/  BRA `(.L_x_75) ;  /* 0xffffff9c001c7947 */ /* 0x000fea000383ffff */
.L_x_79:
[----:B------:R-:W-:-:S07]  /*a2c0*/  MOV R0, UR4 ;  /* 0x0000000400007c02 */ /* 0x000fce0008000f00 */
.L_x_182:
[----:B--2---:R2:W3:Y:S02]  /*a2d0*/  SYNCS.PHASECHK.TRANS64.TRYWAIT P0, [R0+URZ], R2 ;  /* 0x00000002000075a7 */ /* 0x0044e400080011ff */
[----:B---3--:R-:W-:Y:S05]  /*a2e0*/  @!P0 NANOSLEEP.SYNCS 0x989680 ;  /* 0x009896800000895d */ /* 0x008fea0003900000 */
[----:B------:R-:W3:Y:S02]  /*a2f0*/  @!P0 SYNCS.PHASECHK.TRANS64 P0, [R0+URZ], R2 ;  /* 0x00000002000085a7 */ /* 0x000ee400080010ff */
[----:B---3--:R-:W-:Y:S05]  /*a300*/  @!P0 BRA `(.L_x_182) ;  /* 0xfffffffc00f08947 */ /* 0x008fea000383ffff */
[----:B------:R-:W-:Y:S05]  /*a310*/  BRA `(.L_x_183) ;  /* 0xffffff9c00c07947 */ /* 0x000fea000383ffff */
.L_x_80:
[----:B------:R-:W-:-:S07]  /*a320*/  MOV R0, UR5 ;  /* 0x0000000500007c02 */ /* 0x000fce0008000f00 */
.L_x_184:
[----:B-1----:R1:W2:Y:S02]  /*a330*/  SYNCS.PHASECHK.TRANS64.TRYWAIT P0, [R0+URZ], R3 ;  /* 0x00000003000075a7 */ /* 0x0022a400080011ff */
[----:B--2---:R-:W-:Y:S05]  /*a340*/  @!P0 NANOSLEEP.SYNCS 0x989680 ;  /* 0x009896800000895d */ /* 0x004fea0003900000 */
[----:B------:R-:W2:Y:S02]  /*a350*/  @!P0 SYNCS.PHASECHK.TRANS64 P0, [R0+URZ], R3 ;  /* 0x00000003000085a7 */ /* 0x000ea400080010ff */
[----:B--2---:R-:W-:Y:S05]  /*a360*/  @!P0 BRA `(.L_x_184) ;  /* 0xfffffffc00f08947 */ /* 0x004fea000383ffff */
[----:B------:R-:W-:Y:S05]  /*a370*/  BRA `(.L_x_185) ;  /* 0xffffff9c00cc7947 */ /* 0x000fea000383ffff */
.L_x_81:
[----:B------:R-:W-:-:S07]  /*a380*/  MOV R0, UR5 ;  /* 0x0000000500007c02 */ /* 0x000fce0008000f00 */
.L_x_186:
[----:B-1----:R1:W2:Y:S02]  /*a390*/  SYNCS.PHASECHK.TRANS64.TRYWAIT P0, [R0+URZ], R3 ;  /* 0x00000003000075a7 */ /* 0x0022a400080011ff */
[----:B--2---:R-:W-:Y:S05]  /*a3a0*/  @!P0 NANOSLEEP.SYNCS 0x989680 ;  /* 0x009896800000895d */ /* 0x004fea0003900000 */
[----:B------:R-:W2:Y:S02]  /*a3b0*/  @!P0 SYNCS.PHASECHK.TRANS64 P0, [R0+URZ], R3 ;  /* 0x00000003000085a7 */ /* 0x000ea400080010ff */
[----:B--2---:R-:W-:Y:S05]  /*a3c0*/  @!P0 BRA `(.L_x_186) ;  /* 0xfffffffc00f08947 */ /* 0x004fea000383ffff */
[----:B------:R-:W-:Y:S05]  /*a3d0*/  BRA `(.L_x_187) ;  /* 0xffffff9c00d87947 */ /* 0x000fea000383ffff */
.L_x_82:
[----:B-1----:R-:W-:-:S07]  /*a3e0*/  MOV R0, UR4 ;  /* 0x0000000400007c02 */ /* 0x002fce0008000f00 */
.L_x_188:
[----:B-1----:R1:W2:Y:S02]  /*a3f0*/  SYNCS.PHASECHK.TRANS64.TRYWAIT P0, [R0+URZ], R2 ;  /* 0x00000002000075a7 */ /* 0x0022a400080011ff */
[----:B--2---:R-:W-:Y:S05]  /*a400*/  @!P0 NANOSLEEP.SYNCS 0x989680 ;  /* 0x009896800000895d */ /* 0x004fea0003900000 */
[----:B------:R-:W2:Y:S02]  /*a410*/  @!P0 SYNCS.PHASECHK.TRANS64 P0, [R0+URZ], R2 ;  /* 0x00000002000085a7 */ /* 0x000ea400080010ff */
[----:B--2---:R-:W-:Y:S05]  /*a420*/  @!P0 BRA `(.L_x_188) ;  /* 0xfffffffc00f08947 */ /* 0x004fea000383ffff */
[----:B------:R-:W-:Y:S05]  /*a430*/  BRA `(.L_x_189) ;  /* 0xffffff9c00e47947 */ /* 0x000fea000383ffff */
.L_x_87:
[----:B--2---:R2:W4:Y:S02]  /*a440*/  SYNCS.PHASECHK.TRANS64.TRYWAIT P0, [R3+URZ+0x190], R0 ;  /* 0x00019000030075a7 */ /* 0x00452400080011ff */
[----:B----4-:R-:W-:Y:S05]  /*a450*/  @!P0 NANOSLEEP.SYNCS 0x989680 ;  /* 0x009896800000895d */ /* 0x010fea0003900000 */
[----:B------:R-:W4:Y:S02]  /*a460*/  @!P0 SYNCS.PHASECHK.TRANS64 P0, [R3+URZ+0x190], R0 ;  /* 0x00019000030085a7 */ /* 0x000f2400080010ff */
[----:B----4-:R-:W-:Y:S05]  /*a470*/  @!P0 BRA `(.L_x_87) ;  /* 0xfffffffc00f08947 */ /* 0x010fea000383ffff */
[----:B------:R-:W-:Y:S05]  /*a480*/  BRA `(.L_x_190) ;  /* 0xffffffa400047947 */ /* 0x000fea000383ffff */
.L_x_90:
[----:B-1----:R-:W-:Y:S07]  /*a490*/  MOV R0, UR6 ;  /* 0x0000000600007c02 */ /* 0x002fee0008000f00 */
.L_x_191:
[----:B-1----:R1:W2:Y:S02]  /*a4a0*/  SYNCS.PHASECHK.TRANS64.TRYWAIT P1, [R0+URZ+0x188], R2 ;  /* 0x00018802000075a7 */ /* 0x0022a400080211ff */
[----:B--2---:R-:W-:Y:S05]  /*a4b0*/  @!P1 NANOSLEEP.SYNCS 0x989680 ;  /* 0x009896800000995d */ /* 0x004fea0003900000 */
[----:B------:R-:W2:Y:S02]  /*a4c0*/  @!P1 SYNCS.PHASECHK.TRANS64 P1, [R0+URZ+0x188], R2 ;  /* 0x00018802000095a7 */ /* 0x000ea400080210ff */
[----:B--2---:R-:W-:Y:S05]  /*a4d0*/  @!P1 BRA `(.L_x_191) ;  /* 0xfffffffc00f09947 */ /* 0x004fea000383ffff */
[----:B------:R-:W-:Y:S05]  /*a4e0*/  BRA `(.L_x_89) ;  /* 0xffffffa800747947 */ /* 0x000fea000383ffff */
.L_x_93:
[----:B------:R-:W-:Y:S07]  /*a4f0*/  MOV R2, UR5 ;  /* 0x0000000500027c02 */ /* 0x000fee0008000f00 */
.L_x_192:
[----:B-1----:R1:W2:Y:S02]  /*a500*/  SYNCS.PHASECHK.TRANS64.TRYWAIT P2, [R2+URZ+0x170], R0 ;  /* 0x00017000020075a7 */ /* 0x0022a400080411ff */
[----:B--2---:R-:W-:Y:S05]  /*a510*/  @!P2 NANOSLEEP.SYNCS 0x989680 ;  /* 0x009896800000a95d */ /* 0x004fea0003900000 */
[----:B------:R-:W2:Y:S02]  /*a520*/  @!P2 SYNCS.PHASECHK.TRANS64 P2, [R2+URZ+0x170], R0 ;  /* 0x000170000200a5a7 */ /* 0x000ea400080410ff */
[----:B--2---:R-:W-:Y:S05]  /*a530*/  @!P2 BRA `(.L_x_192) ;  /* 0xfffffffc00f0a947 */ /* 0x004fea000383ffff */
[----:B------:R-:W-:Y:S05]  /*a540*/  BRA `(.L_x_193) ;  /* 0xffffffa800d07947 */ /* 0x000fea000383ffff */
.L_x_95:
[----:B------:R-:W-:-:S07]  /*a550*/  MOV R0, UR4 ;  /* 0x0000000400007c02 */ /* 0x000fce0008000f00 */
.L_x_194:
[----:B-1----:R1:W4:Y:S02]  /*a560*/  SYNCS.PHASECHK.TRANS64.TRYWAIT P0, [R0+URZ], R2 ;  /* 0x00000002000075a7 */ /* 0x00232400080011ff */
[----:B----4-:R-:W-:Y:S05]  /*a570*/  @!P0 NANOSLEEP.SYNCS 0x989680 ;  /* 0x009896800000895d */ /* 0x010fea0003900000 */
[----:B------:R-:W4:Y:S02]  /*a580*/  @!P0 SYNCS.PHASECHK.TRANS64 P0, [R0+URZ], R2 ;  /* 0x00000002000085a7 */ /* 0x000f2400080010ff */
[----:B----4-:R-:W-:Y:S05]  /*a590*/  @!P0 BRA `(.L_x_194) ;  /* 0xfffffffc00f08947 */ /* 0x010fea000383ffff */
[----:B------:R-:W-:Y:S05]  /*a5a0*/  BRA `(.L_x_195) ;  /* 0xffffffac00c87947 */ /* 0x000fea000383ffff */
.L_x_97:
[----:B------:R-:W-:Y:S07]  /*a5b0*/  MOV R0, UR4 ;  /* 0x0000000400007c02 */ /* 0x000fee0008000f00 */
.L_x_196:
[----:B-1----:R1:W2:Y:S02]  /*a5c0*/  SYNCS.PHASECHK.TRANS64.TRYWAIT P0, [R0+URZ+0x190], R3 ;  /* 0x00019003000075a7 */ /* 0x0022a400080011ff */
[----:B--2---:R-:W-:Y:S05]  /*a5d0*/  @!P0 NANOSLEEP.SYNCS 0x989680 ;  /* 0x009896800000895d */ /* 0x004fea0003900000 */
[----:B------:R-:W2:Y:S02]  /*a5e0*/  @!P0 SYNCS.PHASECHK.TRANS64 P0, [R0+URZ+0x190], R3 ;  /* 0x00019003000085a7 */ /* 0x000ea400080010ff */
[----:B--2---:R-:W-:Y:S05]  /*a5f0*/  @!P0 BRA `(.L_x_196) ;  /* 0xfffffffc00f08947 */ /* 0x004fea000383ffff */
[----:B------:R-:W-:Y:S05]  /*a600*/  BRA `(.L_x_197) ;  /* 0xffffffb000707947 */ /* 0x000fea000383ffff */
.L_x_107:
[----:B-1----:R1:W4:Y:S02]  /*a610*/  SYNCS.PHASECHK.TRANS64.TRYWAIT P2, [R0+URZ+0x160], R4 ;  /* 0x00016004000075a7 */ /* 0x00232400080411ff */
[----:B----4-:R-:W-:Y:S05]  /*a620*/  @!P2 NANOSLEEP.SYNCS 0x989680 ;  /* 0x009896800000a95d */ /* 0x010fea0003900000 */
[----:B------:R-:W4:Y:S02]  /*a630*/  @!P2 SYNCS.PHASECHK.TRANS64 P2, [R0+URZ+0x160], R4 ;  /* 0x000160040000a5a7 */ /* 0x000f2400080410ff */
[----:B----4-:R-:W-:Y:S05]  /*a640*/  @!P2 BRA `(.L_x_107) ;  /* 0xfffffffc00f0a947 */ /* 0x010fea000383ffff */
[----:B------:R-:W-:Y:S05]  /*a650*/  BRA `(.L_x_106) ;  /* 0xffffffc000647947 */ /* 0x000fea000383ffff */
.L_x_109:
[----:B--2---:R2:W4:Y:S02]  /*a660*/  SYNCS.PHASECHK.TRANS64.TRYWAIT P1, [R18+URZ+0x1b0], R3 ;  /* 0x0001b003120075a7 */ /* 0x00452400080211ff */
[----:B----4-:R-:W-:Y:S05]  /*a670*/  @!P1 NANOSLEEP.SYNCS 0x989680 ;  /* 0x009896800000995d */ /* 0x010fea0003900000 */
[----:B------:R-:W4:Y:S02]  /*a680*/  @!P1 SYNCS.PHASECHK.TRANS64 P1, [R18+URZ+0x1b0], R3 ;  /* 0x0001b003120095a7 */ /* 0x000f2400080210ff */
[----:B----4-:R-:W-:Y:S05]  /*a690*/  @!P1 BRA `(.L_x_109) ;  /* 0xfffffffc00f09947 */ /* 0x010fea000383ffff */
[----:B------:R-:W-:Y:S05]  /*a6a0*/  BRA `(.L_x_108) ;  /* 0xffffffc400387947 */ /* 0x000fea000383ffff */
        .weak           $__internal_0_$__cuda_sm10x_tcgen05_guardrail_trap_col_being_dealloced_not_returned_by_alloc
        .type           $__internal_0_$__cuda_sm10x_tcgen05_guardrail_trap_col_being_dealloced_not_returned_by_alloc,@function
        .size           $__internal_0_$__cuda_sm10x_tcgen05_guardrail_trap_col_being_dealloced_not_returned_by_alloc,($__internal_1_$__cuda_sm10x_tcgen05_guardrail_trap_phase_invalid_during_alloc - $__internal_0_$__cuda_sm10x_tcgen05_guardrail_trap_col_being_dealloced_not_returned_by_alloc)
$__internal_0_$__cuda_sm10x_tcgen05_guardrail_trap_col_being_dealloced_not_returned_by_alloc:
[----:B------:R-:W-:Y:S05]  /*a6b0*/  BPT.TRAP 0x1 ;  /* 0x000000040000795c */ /* 0x000fea0000300000 */
[----:B------:R-:W-:-:S04]  /*a6c0*/  HFMA2 R3, -RZ, RZ, 0, 0 ;  /* 0x00000000ff037431 */ /* 0x000fc800000001ff */
[----:B------:R-:W-:Y:S05]  /*a6d0*/  RET.REL.NODEC R2 `(_ZN7cutlass13device_kernelINS_4gemm6kernel13GemmUniversalIN4cute5tupleIJiiiiEEENS1_10collective13CollectiveMmaINS1_35MainloopSm100TmaUmmaWarpSpecializedILi22ELi2ELi4ENS5_IJNS4_1CILi1EEESB_SB_EEEEENS5_IJNSA_ILi128EEENSA_ILi112EEENSA_ILi16EEEEEENS_6half_tENS5_IJlSB_lEEESI_SJ_NS4_8TiledMMAINS4_8MMA_AtomIJNS4_20SM100_MMA_F16BF16_SSISI_SI_fLi128ELi112ELNS4_4UMMA5MajorE0ELSO_0ELNSN_7ScaleInE0ELSP_0EEEEEENS4_6LayoutISC_NS5_IJNSA_ILi0EEEST_ST_EEEEENS5_IJNS4_10UnderscoreESW_SW_EEEEENS4_13SM90_TMA_LOADENS4_14ComposedLayoutINS4_7SwizzleILi1ELi4ELi3EEENS4_18smem_ptr_flag_bitsILi16EEENSS_INS5_IJNSA_ILi8EEESG_EEENS5_IJSG_SB_EEEEEEEvNS4_8identityESZ_S19_vS1A_EENS_8epilogue10collective18CollectiveEpilogueINS1C_23Sm100TmaWarpSpecializedILi2ELi1ELi112ELb1ELb0EEEJSH_NS5_IJNSS_ISE_SB_EENSS_ISF_SB_EEEEESI_SJ_SI_SJ_NS1C_6fusion15FusionCallbacksIS1G_NS1K_17LinearCombinationISI_fSI_fLNS_15FloatRoundStyleE2EEESH_S1J_JEEENS4_5SM1004TMEM4LOAD26SM100_TMEM_LOAD_32dp32b16xESZ_S19_NS4_39AutoVectorizingCopyWithAssumedAlignmentILi128EEENS4_14SM90_TMA_STOREES19_S1V_S1V_EEEvvEEEEvNT_6ParamsE) ;  /* 0xffffff5802487950 */ /* 0x000fea0003c3ffff */
        .weak           $__internal_1_$__cuda_sm10x_tcgen05_guardrail_trap_phase_invalid_during_alloc
        .type           $__internal_1_$__cuda_sm10x_tcgen05_guardrail_trap_phase_invalid_during_alloc,@function
        .size           $__internal_1_$__cuda_sm10x_tcgen05_guardrail_trap_phase_invalid_during_alloc,($__internal_2_$__cuda_sm10x_tcgen05_guardrail_trap_unallocated_columns_being_dealloced - $__internal_1_$__cuda_sm10x_tcgen05_guardrail_trap_phase_invalid_during_alloc)
$__internal_1_$__cuda_sm10x_tcgen05_guardrail_trap_phase_invalid_during_alloc:
[----:B------:R-:W-:Y:S05]  /*a6e0*/  BPT.TRAP 0x1 ;  /* 0x000000040000795c */ /* 0x000fea0000300000 */
[----:B------:R-:W-:-:S04]  /*a6f0*/  MOV R3, 0x0 ;  /* 0x0000000000037802 */ /* 0x000fc80000000f00 */
[----:B------:R-:W-:Y:S05]  /*a700*/  RET.REL.NODEC R2 `(_ZN7cutlass13device_kernelINS_4gemm6kernel13GemmUniversalIN4cute5tupleIJiiiiEEENS1_10collective13CollectiveMmaINS1_35MainloopSm100TmaUmmaWarpSpecializedILi22ELi2ELi4ENS5_IJNS4_1CILi1EEESB_SB_EEEEENS5_IJNSA_ILi128EEENSA_ILi112EEENSA_ILi16EEEEEENS_6half_tENS5_IJlSB_lEEESI_SJ_NS4_8TiledMMAINS4_8MMA_AtomIJNS4_20SM100_MMA_F16BF16_SSISI_SI_fLi128ELi112ELNS4_4UMMA5MajorE0ELSO_0ELNSN_7ScaleInE0ELSP_0EEEEEENS4_6LayoutISC_NS5_IJNSA_ILi0EEEST_ST_EEEEENS5_IJNS4_10UnderscoreESW_SW_EEEEENS4_13SM90_TMA_LOADENS4_14ComposedLayoutINS4_7SwizzleILi1ELi4ELi3EEENS4_18smem_ptr_flag_bitsILi16EEENSS_INS5_IJNSA_ILi8EEESG_EEENS5_IJSG_SB_EEEEEEEvNS4_8identityESZ_S19_vS1A_EENS_8epilogue10collective18CollectiveEpilogueINS1C_23Sm100TmaWarpSpecializedILi2ELi1ELi112ELb1ELb0EEEJSH_NS5_IJNSS_ISE_SB_EENSS_ISF_SB_EEEEESI_SJ_SI_SJ_NS1C_6fusion15FusionCallbacksIS1G_NS1K_17LinearCombinationISI_fSI_fLNS_15FloatRoundStyleE2EEESH_S1J_JEEENS4_5SM1004TMEM4LOAD26SM100_TMEM_LOAD_32dp32b16xESZ_S19_NS4_39AutoVectorizingCopyWithAssumedAlignmentILi128EEENS4_14SM90_TMA_STOREES19_S1V_S1V_EEEvvEEEEvNT_6ParamsE) ;  /* 0xffffff58023c7950 */ /* 0x000fea0003c3ffff */
        .weak           $__internal_2_$__cuda_sm10x_tcgen05_guardrail_trap_unallocated_columns_being_dealloced
        .type           $__internal_2_$__cuda_sm10x_tcgen05_guardrail_trap_unallocated_columns_being_dealloced,@function
        .size           $__internal_2_$__cuda_sm10x_tcgen05_guardrail_trap_unallocated_columns_being_dealloced,(.L_x_199 - $__internal_2_$__cuda_sm10x_tcgen05_guardrail_trap_unallocated_columns_being_dealloced)
$__internal_2_$__cuda_sm10x_tcgen05_guardrail_trap_unallocated_columns_being_dealloced:
[----:B------:R-:W-:Y:S05]  /*a710*/  BPT.TRAP 0x1 ;  /* 0x000000040000795c */ /* 0x000fea0000300000 */
[----:B------:R-:W-:-:S04]  /*a720*/  HFMA2 R3, -RZ, RZ, 0, 0 ;  /* 0x00000000ff037431 */ /* 0x000fc800000001ff */
[----:B------:R-:W-:Y:S05]  /*a730*/  RET.REL.NODEC R2 `(_ZN7cutlass13device_kernelINS_4gemm6kernel13GemmUniversalIN4cute5tupleIJiiiiEEENS1_10collective13CollectiveMmaINS1_35MainloopSm100TmaUmmaWarpSpecializedILi22ELi2ELi4ENS5_IJNS4_1CILi1EEESB_SB_EEEEENS5_IJNSA_ILi128EEENSA_ILi112EEENSA_ILi16EEEEEENS_6half_tENS5_IJlSB_lEEESI_SJ_NS4_8TiledMMAINS4_8MMA_AtomIJNS4_20SM100_MMA_F16BF16_SSISI_SI_fLi128ELi112ELNS4_4UMMA5MajorE0ELSO_0ELNSN_7ScaleInE0ELSP_0EEEEEENS4_6LayoutISC_NS5_IJNSA_ILi0EEEST_ST_EEEEENS5_IJNS4_10UnderscoreESW_SW_EEEEENS4_13SM90_TMA_LOADENS4_14ComposedLayoutINS4_7SwizzleILi1ELi4ELi3EEENS4_18smem_ptr_flag_bitsILi16EEENSS_INS5_IJNSA_ILi8EEESG_EEENS5_IJSG_SB_EEEEEEEvNS4_8identityESZ_S19_vS1A_EENS_8epilogue10collective18CollectiveEpilogueINS1C_23Sm100TmaWarpSpecializedILi2ELi1ELi112ELb1ELb0EEEJSH_NS5_IJNSS_ISE_SB_EENSS_ISF_SB_EEEEESI_SJ_SI_SJ_NS1C_6fusion15FusionCallbacksIS1G_NS1K_17LinearCombinationISI_fSI_fLNS_15FloatRoundStyleE2EEESH_S1J_JEEENS4_5SM1004TMEM4LOAD26SM100_TMEM_LOAD_32dp32b16xESZ_S19_NS4_39AutoVectorizingCopyWithAssumedAlignmentILi128EEENS4_14SM90_TMA_STOREES19_S1V_S1V_EEEvvEEEEvNT_6ParamsE) ;  /* 0xffffff5802307950 */ /* 0x000fea0003c3ffff */
.L_x_198:
[----:B------:R-:W-:-:S00]  /*a740*/  BRA `(.L_x_198) ;  /* 0xfffffffc00fc7947 */ /* 0x000fc0000383ffff */
[----:B------:R-:W-:-:S00]  /*a750*/  NOP ;  /* 0x0000000000007918 */ /* 0x000fc00000000000 */
        /* <DEDUP_REMOVED lines=10> */
.L_x_199:


//--------------------- .nv.global.init           --------------------------
	.section	.nv.global.init,"aw",@progbits
.nv.global.init:
	.type		$str$27,@object
	.size		$str$27,($str$28 - $str$27)
$str$27:
        /*0000*/ 	.byte	0x28, 0x61, 0x64, 0x64, 0x72, 0x65, 0x73, 0x73, 0x20, 0x26, 0x20, 0x6d, 0x61, 0x73, 0x6b, 0x29
        /*0010*/ 	.byte	0x20, 0x3d, 0x3d, 0x20, 0x30, 0x00
	.type		$str$28,@object
	.size		$str$28,($str$26 - $str$28)
$str$28:
        /*0016*/ 	.byte	0x2f, 0x74, 0x6d, 0x70, 0x2f, 0x63, 0x75, 0x74, 0x6c, 0x61, 0x73, 0x73, 0x5f, 0x73, 0x77, 0x65
        /*0026*/ 	.byte	0x65, 0x70, 0x5f, 0x73, 0x72, 0x63, 0x2f, 0x69, 0x6e, 0x63, 0x6c, 0x75, 0x64, 0x65, 0x2f, 0x63
        /*0036*/ 	.byte	0x75, 0x74, 0x65, 0x2f, 0x70, 0x6f, 0x69, 0x6e, 0x74, 0x65, 0x72, 0x5f, 0x66, 0x6c, 0x61, 0x67
        /*0046*/ 	.byte	0x67, 0x65, 0x64, 0x2e, 0x68, 0x70, 0x70, 0x00
	.type		$str$26,@object
	.size		$str$26,($str$25 - $str$26)
$str$26:
        /*004e*/ 	.byte	0x2f, 0x74, 0x6d, 0x70, 0x2f, 0x63, 0x75, 0x74, 0x6c, 0x61, 0x73, 0x73, 0x5f, 0x73, 0x77, 0x65
        /*005e*/ 	.byte	0x65, 0x70, 0x5f, 0x73, 0x72, 0x63, 0x2f, 0x69, 0x6e, 0x63, 0x6c, 0x75, 0x64, 0x65, 0x2f, 0x63
        /*006e*/ 	.byte	0x75, 0x74, 0x65, 0x2f, 0x61, 0x74, 0x6f, 0x6d, 0x2f, 0x63, 0x6f, 0x70, 0x79, 0x5f, 0x74, 0x72
        /*007e*/ 	.byte	0x61, 0x69, 0x74, 0x73, 0x5f, 0x73, 0x6d, 0x31, 0x30, 0x30, 0x2e, 0x68, 0x70, 0x70, 0x00
	.type		$str$25,@object
	.size		$str$25,(__unnamed_1 - $str$25)
$str$25:
        /*008d*/ 	.byte	0x28, 0x28, 0x75, 0x69, 0x6e, 0x74, 0x33, 0x32, 0x5f, 0x74, 0x28, 0x74, 0x68, 0x72, 0x65, 0x61
        /*009d*/ 	.byte	0x64, 0x49, 0x64, 0x78, 0x2e, 0x78, 0x29, 0x20, 0x2f, 0x20, 0x33, 0x32, 0x29, 0x20, 0x25, 0x20
        /*00ad*/ 	.byte	0x34, 0x29, 0x20, 0x3d, 0x3d, 0x20, 0x28, 0x28, 0x28, 0x74, 0x6d, 0x65, 0x6d, 0x5f, 0x61, 0x64
        /*00bd*/ 	.byte	0x64, 0x72, 0x20, 0x3e, 0x3e, 0x20, 0x31, 0x36, 0x29, 0x20, 0x2f, 0x20, 0x33, 0x32, 0x29, 0x20
        /*00cd*/ 	.byte	0x25, 0x20, 0x34, 0x29, 0x00
	.type		__unnamed_1,@object
	.size		__unnamed_1,(__unnamed_2 - __unnamed_1)
__unnamed_1:
        /*00d2*/ 	.byte	0x61, 0x75, 0x74, 0x6f, 0x20, 0x63, 0x75, 0x74, 0x65, 0x3a, 0x3a, 0x61, 0x73, 0x5f, 0x70, 0x6f
        /* <DEDUP_REMOVED lines=24> */
        /*0262*/ 	.byte	0x34, 0x33, 0x33, 0x36, 0x3e, 0x3e, 0x3e, 0x3e, 0x5d, 0x00
	.type		__unnamed_2,@object
	.size		__unnamed_2,(.L_2 - __unnamed_2)
__unnamed_2:
        /* <DEDUP_REMOVED lines=40> */
        /*04ec*/ 	.byte	0x3a, 0x3a, 0x43, 0x3c, 0x30, 0x3e, 0x3e, 0x3e, 0x3e, 0x5d, 0x00
.L_2:


//--------------------- .nv.shared._ZN7cutlass13device_kernelINS_4gemm6kernel13GemmUniversalIN4cute5tupleIJiiiiEEENS1_10collective13CollectiveMmaINS1_35MainloopSm100TmaUmmaWarpSpecializedILi22ELi2ELi4ENS5_IJNS4_1CILi1EEESB_SB_EEEEENS5_IJNSA_ILi128EEENSA_ILi112EEENSA_ILi16EEEEEENS_6half_tENS5_IJlSB_lEEESI_SJ_NS4_8TiledMMAINS4_8MMA_AtomIJNS4_20SM100_MMA_F16BF16_SSISI_SI_fLi128ELi112ELNS4_4UMMA5MajorE0ELSO_0ELNSN_7ScaleInE0ELSP_0EEEEEENS4_6LayoutISC_NS5_IJNSA_ILi0EEEST_ST_EEEEENS5_IJNS4_10UnderscoreESW_SW_EEEEENS4_13SM90_TMA_LOADENS4_14ComposedLayoutINS4_7SwizzleILi1ELi4ELi3EEENS4_18smem_ptr_flag_bitsILi16EEENSS_INS5_IJNSA_ILi8EEESG_EEENS5_IJSG_SB_EEEEEEEvNS4_8identityESZ_S19_vS1A_EENS_8epilogue10collective18CollectiveEpilogueINS1C_23Sm100TmaWarpSpecializedILi2ELi1ELi112ELb1ELb0EEEJSH_NS5_IJNSS_ISE_SB_EENSS_ISF_SB_EEEEESI_SJ_SI_SJ_NS1C_6fusion15FusionCallbacksIS1G_NS1K_17LinearCombinationISI_fSI_fLNS_15FloatRoundStyleE2EEESH_S1J_JEEENS4_5SM1004TMEM4LOAD26SM100_TMEM_LOAD_32dp32b16xESZ_S19_NS4_39AutoVectorizingCopyWithAssumedAlignmentILi128EEENS4_14SM90_TMA_STOREES19_S1V_S1V_EEEvvEEEEvNT_6ParamsE --------------------------
	.section	.nv.shared._ZN7cutlass13device_kernelINS_4gemm6kernel13GemmUniversalIN4cute5tupleIJiiiiEEENS1_10collective13CollectiveMmaINS1_35MainloopSm100TmaUmmaWarpSpecializedILi22ELi2ELi4ENS5_IJNS4_1CILi1EEESB_SB_EEEEENS5_IJNSA_ILi128EEENSA_ILi112EEENSA_ILi16EEEEEENS_6half_tENS5_IJlSB_lEEESI_SJ_NS4_8TiledMMAINS4_8MMA_AtomIJNS4_20SM100_MMA_F16BF16_SSISI_SI_fLi128ELi112ELNS4_4UMMA5MajorE0ELSO_0ELNSN_7ScaleInE0ELSP_0EEEEEENS4_6LayoutISC_NS5_IJNSA_ILi0EEEST_ST_EEEEENS5_IJNS4_10UnderscoreESW_SW_EEEEENS4_13SM90_TMA_LOADENS4_14ComposedLayoutINS4_7SwizzleILi1ELi4ELi3EEENS4_18smem_ptr_flag_bitsILi16EEENSS_INS5_IJNSA_ILi8EEESG_EEENS5_IJSG_SB_EEEEEEEvNS4_8identityESZ_S19_vS1A_EENS_8epilogue10collective18CollectiveEpilogueINS1C_23Sm100TmaWarpSpecializedILi2ELi1ELi112ELb1ELb0EEEJSH_NS5_IJNSS_ISE_SB_EENSS_ISF_SB_EEEEESI_SJ_SI_SJ_NS1C_6fusion15FusionCallbacksIS1G_NS1K_17LinearCombinationISI_fSI_fLNS_15FloatRoundStyleE2EEESH_S1J_JEEENS4_5SM1004TMEM4LOAD26SM100_TMEM_LOAD_32dp32b16xESZ_S19_NS4_39AutoVectorizingCopyWithAssumedAlignmentILi128EEENS4_14SM90_TMA_STOREES19_S1V_S1V_EEEvvEEEEvNT_6ParamsE,"aw",@nobits
	.sectionflags	@""
	.align	16
	.zero		1024


//--------------------- .nv.shared.reserved.0     --------------------------
	.section	.nv.shared.reserved.0,"aw",@nobits
	.weak		__nv_reservedSMEM_offset_0_alias
	.size		__nv_reservedSMEM_offset_0_alias, 0, 64
	.other		__nv_reservedSMEM_offset_0_alias,@"STO_CUDA_RESERVED_SHARED STV_DEFAULT"
__nv_reservedSMEM_offset_0_alias:
	.zero		0
.nv.shared.reserved.0:
	.zero		64
	.weak		__nv_reservedSMEM_tcgen05_partition
	.type		__nv_reservedSMEM_tcgen05_partition,@object
	.size		__nv_reservedSMEM_tcgen05_partition,(.L_0 - __nv_reservedSMEM_tcgen05_partition)
__nv_reservedSMEM_tcgen05_partition:
	.zero		32
.L_0:


//--------------------- .nv.global                --------------------------
	.section	.nv.global,"aw",@nobits
.nv.global:
	.type		_ZN40_INTERNAL_df5355d1_4_k_cu_ce918101_118344cute1_E,@object
	.size		_ZN40_INTERNAL_df5355d1_4_k_cu_ce918101_118344cute1_E,(_ZN40_INTERNAL_df5355d1_4_k_cu_ce918101_118344cuda3std3__45__cpo6cbeginE - _ZN40_INTERNAL_df5355d1_4_k_cu_ce918101_118344cute1_E)
_ZN40_INTERNAL_df5355d1_4_k_cu_ce918101_118344cute1_E:
	.zero		1
	.type		_ZN40_INTERNAL_df5355d1_4_k_cu_ce918101_118344cuda3std3__45__cpo6cbeginE,@object
	.size		_ZN40_INTERNAL_df5355d1_4_k_cu_ce918101_118344cuda3std3__45__cpo6cbeginE,(_ZN40_INTERNAL_df5355d1_4_k_cu_ce918101_118344cuda3std3__48in_placeE - _ZN40_INTERNAL_df5355d1_4_k_cu_ce918101_118344cuda3std3__45__cpo6cbeginE)
_ZN40_INTERNAL_df5355d1_4_k_cu_ce918101_118344cuda3std3__45__cpo6cbeginE:
	.zero		1
	.type		_ZN40_INTERNAL_df5355d1_4_k_cu_ce918101_118344cuda3std3__48in_placeE,@object
	.size		_ZN40_INTERNAL_df5355d1_4_k_cu_ce918101_118344cuda3std3__48in_placeE,(_ZN40_INTERNAL_df5355d1_4_k_cu_ce918101_118344cuda3std6ranges3__45__cpo9iter_moveE - _ZN40_INTERNAL_df5355d1_4_k_cu_ce918101_118344cuda3std3__48in_placeE)
_ZN40_INTERNAL_df5355d1_4_k_cu_ce918101_118344cuda3std3__48in_placeE:
	.zero		1
	.type		_ZN40_INTERNAL_df5355d1_4_k_cu_ce918101_118344cuda3std6ranges3__45__cpo9iter_moveE,@object
	.size		_ZN40_INTERNAL_df5355d1_4_k_cu_ce918101_118344cuda3std6ranges3__45__cpo9iter_moveE,(_ZN40_INTERNAL_df5355d1_4_k_cu_ce918101_118344cuda3std3__45__cpo5beginE - _ZN40_INTERNAL_df5355d1_4_k_cu_ce918101_118344cuda3std6ranges3__45__cpo9iter_moveE)
_ZN40_INTERNAL_df5355d1_4_k_cu_ce918101_118344cuda3std6ranges3__45__cpo9iter_moveE:
	.zero		1
	.type		_ZN40_INTERNAL_df5355d1_4_k_cu_ce918101_118344cuda3std3__45__cpo5beginE,@object
	.size		_ZN40_INTERNAL_df5355d1_4_k_cu_ce918101_118344cuda3std3__45__cpo5beginE,(_ZN40_INTERNAL_df5355d1_4_k_cu_ce918101_118344cuda3std3__442_GLOBAL__N__df5355d1_4_k_cu_ce918101_118346ignoreE - _ZN40_INTERNAL_df5355d1_4_k_cu_ce918101_118344cuda3std3__45__cpo5beginE)
_ZN40_INTERNAL_df5355d1_4_k_cu_ce918101_118344cuda3std3__45__cpo5beginE:
	.zero		1
	.type		_ZN40_INTERNAL_df5355d1_4_k_cu_ce918101_118344cuda3std3__442_GLOBAL__N__df5355d1_4_k_cu_ce918101_118346ignoreE,@object
	.size		_ZN40_INTERNAL_df5355d1_4_k_cu_ce918101_118344cuda3std3__442_GLOBAL__N__df5355d1_4_k_cu_ce918101_118346ignoreE,(_ZN40_INTERNAL_df5355d1_4_k_cu_ce918101_118344cute7productE - _ZN40_INTERNAL_df5355d1_4_k_cu_ce918101_118344cuda3std3__442_GLOBAL__N__df5355d1_4_k_cu_ce918101_118346ignoreE)
_ZN40_INTERNAL_df5355d1_4_k_cu_ce918101_118344cuda3std3__442_GLOBAL__N__df5355d1_4_k_cu_ce918101_118346ignoreE:
	.zero		1
	.type		_ZN40_INTERNAL_df5355d1_4_k_cu_ce918101_118344cute7productE,@object
	.size		_ZN40_INTERNAL_df5355d1_4_k_cu_ce918101_118344cute7productE,(_ZN40_INTERNAL_df5355d1_4_k_cu_ce918101_118344cuda3std3__45__cpo3endE - _ZN40_INTERNAL_df5355d1_4_k_cu_ce918101_118344cute7productE)
_ZN40_INTERNAL_df5355d1_4_k_cu_ce918101_118344cute7productE:
	.zero		1
	.type		_ZN40_INTERNAL_df5355d1_4_k_cu_ce918101_118344cuda3std3__45__cpo3endE,@object
	.size		_ZN40_INTERNAL_df5355d1_4_k_cu_ce918101_118344cuda3std3__45__cpo3endE,(_ZN40_INTERNAL_df5355d1_4_k_cu_ce918101_118344cuda3std3__419piecewise_constructE - _ZN40_INTERNAL_df5355d1_4_k_cu_ce918101_118344cuda3std3__45__cpo3endE)
_ZN40_INTERNAL_df5355d1_4_k_cu_ce918101_118344cuda3std3__45__cpo3endE:
	.zero		1
	.type		_ZN40_INTERNAL_df5355d1_4_k_cu_ce918101_118344cuda3std3__419piecewise_constructE,@object
	.size		_ZN40_INTERNAL_df5355d1_4_k_cu_ce918101_118344cuda3std3__419piecewise_constructE,(_ZN40_INTERNAL_df5355d1_4_k_cu_ce918101_118344cuda3std3__45__cpo4cendE - _ZN40_INTERNAL_df5355d1_4_k_cu_ce918101_118344cuda3std3__419piecewise_constructE)
_ZN40_INTERNAL_df5355d1_4_k_cu_ce918101_118344cuda3std3__419piecewise_constructE:
	.zero		1
	.type		_ZN40_INTERNAL_df5355d1_4_k_cu_ce918101_118344cuda3std3__45__cpo4cendE,@object
	.size		_ZN40_INTERNAL_df5355d1_4_k_cu_ce918101_118344cuda3std3__45__cpo4cendE,(_ZN40_INTERNAL_df5355d1_4_k_cu_ce918101_118344cuda3std6ranges3__45__cpo4swapE - _ZN40_INTERNAL_df5355d1_4_k_cu_ce918101_118344cuda3std3__45__cpo4cendE)
_ZN40_INTERNAL_df5355d1_4_k_cu_ce918101_118344cuda3std3__45__cpo4cendE:
	.zero		1
	.type		_ZN40_INTERNAL_df5355d1_4_k_cu_ce918101_118344cuda3std6ranges3__45__cpo4swapE,@object
	.size		_ZN40_INTERNAL_df5355d1_4_k_cu_ce918101_118344cuda3std6ranges3__45__cpo4swapE,(.L_10 - _ZN40_INTERNAL_df5355d1_4_k_cu_ce918101_118344cuda3std6ranges3__45__cpo4swapE)
_ZN40_INTERNAL_df5355d1_4_k_cu_ce918101_118344cuda3std6ranges3__45__cpo4swapE:
	.zero		1
.L_10:


//--------------------- .nv.constant0._ZN7cutlass13device_kernelINS_4gemm6kernel13GemmUniversalIN4cute5tupleIJiiiiEEENS1_10collective13CollectiveMmaINS1_35MainloopSm100TmaUmmaWarpSpecializedILi22ELi2ELi4ENS5_IJNS4_1CILi1EEESB_SB_EEEEENS5_IJNSA_ILi128EEENSA_ILi112EEENSA_ILi16EEEEEENS_6half_tENS5_IJlSB_lEEESI_SJ_NS4_8TiledMMAINS4_8MMA_AtomIJNS4_20SM100_MMA_F16BF16_SSISI_SI_fLi128ELi112ELNS4_4UMMA5MajorE0ELSO_0ELNSN_7ScaleInE0ELSP_0EEEEEENS4_6LayoutISC_NS5_IJNSA_ILi0EEEST_ST_EEEEENS5_IJNS4_10UnderscoreESW_SW_EEEEENS4_13SM90_TMA_LOADENS4_14ComposedLayoutINS4_7SwizzleILi1ELi4ELi3EEENS4_18smem_ptr_flag_bitsILi16EEENSS_INS5_IJNSA_ILi8EEESG_EEENS5_IJSG_SB_EEEEEEEvNS4_8identityESZ_S19_vS1A_EENS_8epilogue10collective18CollectiveEpilogueINS1C_23Sm100TmaWarpSpecializedILi2ELi1ELi112ELb1ELb0EEEJSH_NS5_IJNSS_ISE_SB_EENSS_ISF_SB_EEEEESI_SJ_SI_SJ_NS1C_6fusion15FusionCallbacksIS1G_NS1K_17LinearCombinationISI_fSI_fLNS_15FloatRoundStyleE2EEESH_S1J_JEEENS4_5SM1004TMEM4LOAD26SM100_TMEM_LOAD_32dp32b16xESZ_S19_NS4_39AutoVectorizingCopyWithAssumedAlignmentILi128EEENS4_14SM90_TMA_STOREES19_S1V_S1V_EEEvvEEEEvNT_6ParamsE --------------------------
	.section	.nv.constant0._ZN7cutlass13device_kernelINS_4gemm6kernel13GemmUniversalIN4cute5tupleIJiiiiEEENS1_10collective13CollectiveMmaINS1_35MainloopSm100TmaUmmaWarpSpecializedILi22ELi2ELi4ENS5_IJNS4_1CILi1EEESB_SB_EEEEENS5_IJNSA_ILi128EEENSA_ILi112EEENSA_ILi16EEEEEENS_6half_tENS5_IJlSB_lEEESI_SJ_NS4_8TiledMMAINS4_8MMA_AtomIJNS4_20SM100_MMA_F16BF16_SSISI_SI_fLi128ELi112ELNS4_4UMMA5MajorE0ELSO_0ELNSN_7ScaleInE0ELSP_0EEEEEENS4_6LayoutISC_NS5_IJNSA_ILi0EEEST_ST_EEEEENS5_IJNS4_10UnderscoreESW_SW_EEEEENS4_13SM90_TMA_LOADENS4_14ComposedLayoutINS4_7SwizzleILi1ELi4ELi3EEENS4_18smem_ptr_flag_bitsILi16EEENSS_INS5_IJNSA_ILi8EEESG_EEENS5_IJSG_SB_EEEEEEEvNS4_8identityESZ_S19_vS1A_EENS_8epilogue10collective18CollectiveEpilogueINS1C_23Sm100TmaWarpSpecializedILi2ELi1ELi112ELb1ELb0EEEJSH_NS5_IJNSS_ISE_SB_EENSS_ISF_SB_EEEEESI_SJ_SI_SJ_NS1C_6fusion15FusionCallbacksIS1G_NS1K_17LinearCombinationISI_fSI_fLNS_15FloatRoundStyleE2EEESH_S1J_JEEENS4_5SM1004TMEM4LOAD26SM100_TMEM_LOAD_32dp32b16xESZ_S19_NS4_39AutoVectorizingCopyWithAssumedAlignmentILi128EEENS4_14SM90_TMA_STOREES19_S1V_S1V_EEEvvEEEEvNT_6ParamsE,"a",@progbits
	.sectionflags	@""
	.align	4
.nv.constant0._ZN7cutlass13device_kernelINS_4gemm6kernel13GemmUniversalIN4cute5tupleIJiiiiEEENS1_10collective13CollectiveMmaINS1_35MainloopSm100TmaUmmaWarpSpecializedILi22ELi2ELi4ENS5_IJNS4_1CILi1EEESB_SB_EEEEENS5_IJNSA_ILi128EEENSA_ILi112EEENSA_ILi16EEEEEENS_6half_tENS5_IJlSB_lEEESI_SJ_NS4_8TiledMMAINS4_8MMA_AtomIJNS4_20SM100_MMA_F16BF16_SSISI_SI_fLi128ELi112ELNS4_4UMMA5MajorE0ELSO_0ELNSN_7ScaleInE0ELSP_0EEEEEENS4_6LayoutISC_NS5_IJNSA_ILi0EEEST_ST_EEEEENS5_IJNS4_10UnderscoreESW_SW_EEEEENS4_13SM90_TMA_LOADENS4_14ComposedLayoutINS4_7SwizzleILi1ELi4ELi3EEENS4_18smem_ptr_flag_bitsILi16EEENSS_INS5_IJNSA_ILi8EEESG_EEENS5_IJSG_SB_EEEEEEEvNS4_8identityESZ_S19_vS1A_EENS_8epilogue10collective18CollectiveEpilogueINS1C_23Sm100TmaWarpSpecializedILi2ELi1ELi112ELb1ELb0EEEJSH_NS5_IJNSS_ISE_SB_EENSS_ISF_SB_EEEEESI_SJ_SI_SJ_NS1C_6fusion15FusionCallbacksIS1G_NS1K_17LinearCombinationISI_fSI_fLNS_15FloatRoundStyleE2EEESH_S1J_JEEENS4_5SM1004TMEM4LOAD26SM100_TMEM_LOAD_32dp32b16xESZ_S19_NS4_39AutoVectorizingCopyWithAssumedAlignmentILi128EEENS4_14SM90_TMA_STOREES19_S1V_S1V_EEEvvEEEEvNT_6ParamsE:
	.zero		2944


//--------------------- SYMBOLS --------------------------

	.type		.nv.reservedSmem.offset0,@object
	.size		.nv.reservedSmem.offset0,0x4
	.type		.nv.reservedSmem.cap,@object
	.size		.nv.reservedSmem.cap,0x4
	.type		__assertfail,@function
